// auto-generated by cutlass_sweep.gemm — config: {"arch": "sm_100", "cluster_m": 2, "cluster_n": 2, "dtype": "tf32", "stages": 0, "tile_k": 64, "tile_m": 128, "tile_n": 256}
#include "cutlass/cutlass.h"
#include "cutlass/gemm/collective/collective_builder.hpp"
#include "cutlass/gemm/device/gemm_universal_adapter.h"
#include "cutlass/gemm/kernel/gemm_universal.hpp"
#include "cutlass/epilogue/collective/collective_builder.hpp"

using ElemA = cutlass::tfloat32_t;
using ElemB = cutlass::tfloat32_t;
using ElemCD = cutlass::tfloat32_t;
using Acc  = float;
using TileShape    = cute::Shape<cute::_128, cute::_256, cute::_64>;
using ClusterShape = cute::Shape<cute::_2, cute::_2, cute::_1>;

using CollectiveEpilogue = typename cutlass::epilogue::collective::CollectiveBuilder<
    cutlass::arch::Sm100, cutlass::arch::OpClassTensorOp,
    TileShape, ClusterShape,
    cutlass::epilogue::collective::EpilogueTileAuto,
    Acc, Acc,
    ElemCD, cutlass::layout::RowMajor, 128 / cutlass::sizeof_bits<ElemCD>::value,
    ElemCD, cutlass::layout::RowMajor, 128 / cutlass::sizeof_bits<ElemCD>::value,
    cutlass::epilogue::collective::EpilogueScheduleAuto
  >::CollectiveOp;

using CollectiveMainloop = typename cutlass::gemm::collective::CollectiveBuilder<
    cutlass::arch::Sm100, cutlass::arch::OpClassTensorOp,
    ElemA, cutlass::layout::RowMajor, 128 / cutlass::sizeof_bits<ElemA>::value,
    ElemB, cutlass::layout::ColumnMajor, 128 / cutlass::sizeof_bits<ElemB>::value,
    Acc,
    TileShape, ClusterShape,
    cutlass::gemm::collective::StageCountAutoCarveout<static_cast<int>(sizeof(typename CollectiveEpilogue::SharedStorage))>,
    cutlass::gemm::collective::KernelScheduleAuto
  >::CollectiveOp;

using GemmKernel = cutlass::gemm::kernel::GemmUniversal<
    cute::Shape<int,int,int,int>,
    CollectiveMainloop,
    CollectiveEpilogue
>;
using Gemm = cutlass::gemm::device::GemmUniversalAdapter<GemmKernel>;

// Force the device kernel symbol into the cubin without needing a host main.
auto* _anchor = &cutlass::device_kernel<GemmKernel>;


// ===== COMPILED SASS (sm_100a) =====

	.target	sm_100a

	.elftype	@"ET_EXEC"


//--------------------- .note.nv.tkinfo           --------------------------
	.section	.note.nv.tkinfo,"",@"SHT_NOTE"
	.sectionflags	@"SHF_NOTE_NV_TKINFO"
	.tkinfo
        /*0018*/ 	.word	0x00000002
        /*0030*/ 	.string	""
        /*0030*/ 	.string	"ptxas"
        /*0030*/ 	.string	"Cuda compilation tools, release 13.0, V13.0.88"
        /*0030*/ 	.string	"Build cuda_13.0.r13.0/compiler.36424714_0"
        /*0030*/ 	.string	"-arch sm_100a -m 64 "



//--------------------- .note.nv.cuinfo           --------------------------
	.section	.note.nv.cuinfo,"",@"SHT_NOTE"
	.sectionflags	@"SHF_NOTE_NV_CUINFO"
        /*0018*/ 	.short	0x0002
        /*001a*/ 	.short	0x0064
        /*001c*/ 	.short	0x0082
	.zero		2


//--------------------- .nv.info                  --------------------------
	.section	.nv.info,"",@"SHT_CUDA_INFO"
	.align	4


	//----- nvinfo : EIATTR_REGCOUNT
	.align		4
        /*0000*/ 	.byte	0x04, 0x2f
        /*0002*/ 	.short	(.L_19 - .L_18)
	.align		4
.L_18:
        /*0004*/ 	.word	index@(_ZN7cutlass13device_kernelINS_4gemm6kernel13GemmUniversalIN4cute5tupleIJiiiiEEENS1_10collective13CollectiveMmaINS1_35MainloopSm100TmaUmmaWarpSpecializedILi4ELi2ELi4ENS5_IJNS4_1CILi2EEESB_NSA_ILi1EEEEEEEENS5_IJNSA_ILi128EEENSA_ILi256EEENSA_ILi64EEEEEENS_10tfloat32_tENS5_IJlSC_lEEESJ_SK_NS4_8TiledMMAINS4_8MMA_AtomIJNS4_23SM100_MMA_TF32_2x1SM_SSISJ_SJ_fLi128ELi256ELNS4_4UMMA5MajorE0ELSP_0ELNSO_7ScaleInE0ELSQ_0EEEEEENS4_6LayoutINS5_IJSC_SC_SC_EEENS5_IJNSA_ILi0EEESV_SV_EEEEENS5_IJNS4_10UnderscoreESY_SY_EEEEENS4_28SM100_TMA_2SM_LOAD_MULTICASTENS4_14ComposedLayoutINS4_7SwizzleILi3ELi4ELi3EEENS4_18smem_ptr_flag_bitsILi32EEENST_INS5_IJNSA_ILi8EEENSA_ILi32EEEEEENS5_IJS18_SC_EEEEEEEvNS4_8identityENS4_18SM100_TMA_2SM_LOADES1C_vS1D_EENS_8epilogue10collective18CollectiveEpilogueINS1G_23Sm100TmaWarpSpecializedILi4ELi2ELi16ELb1ELb0EEEJNS5_IJSH_SG_SH_EEENS5_IJNST_ISH_SC_EENST_INS5_IJNSA_ILi16EEESB_EEENS5_IJSC_SF_EEEEEEEESJ_SK_SJ_SK_NS1G_6fusion15FusionCallbacksIS1K_NS1S_17LinearCombinationISJ_fSJ_fLNS_15FloatRoundStyleE2EEES1L_S1R_JEEENS4_5SM1004TMEM4LOAD26SM100_TMEM_LOAD_32dp32b16xENS4_13SM90_TMA_LOADENS12_INS13_ILi2ELi4ELi3EEES16_NST_INS5_IJS17_S1N_EEENS5_IJS1N_SC_EEEEEEENS4_39AutoVectorizingCopyWithAssumedAlignmentILi128EEENS4_14SM90_TMA_STOREES27_S29_S29_EEEvvEEEEvNT_6ParamsE)
        /*0008*/ 	.word	0x0000004f


	//----- nvinfo : EIATTR_FRAME_SIZE
	.align		4
.L_19:
        /*000c*/ 	.byte	0x04, 0x11
        /*000e*/ 	.short	(.L_21 - .L_20)
	.align		4
.L_20:
        /*0010*/ 	.word	index@($__internal_2_$__cuda_sm10x_tcgen05_guardrail_trap_unallocated_columns_being_dealloced)
        /*0014*/ 	.word	0x00000000


	//----- nvinfo : EIATTR_FRAME_SIZE
	.align		4
.L_21:
        /*0018*/ 	.byte	0x04, 0x11
        /*001a*/ 	.short	(.L_23 - .L_22)
	.align		4
.L_22:
        /*001c*/ 	.word	index@($__internal_1_$__cuda_sm10x_tcgen05_guardrail_trap_phase_invalid_during_alloc)
        /*0020*/ 	.word	0x00000000


	//----- nvinfo : EIATTR_FRAME_SIZE
	.align		4
.L_23:
        /*0024*/ 	.byte	0x04, 0x11
        /*0026*/ 	.short	(.L_25 - .L_24)
	.align		4
.L_24:
        /*0028*/ 	.word	index@($__internal_0_$__cuda_sm10x_tcgen05_guardrail_trap_col_being_dealloced_not_returned_by_alloc)
        /*002c*/ 	.word	0x00000000


	//----- nvinfo : EIATTR_FRAME_SIZE
	.align		4
.L_25:
        /*0030*/ 	.byte	0x04, 0x11
        /*0032*/ 	.short	(.L_27 - .L_26)
	.align		4
.L_26:
        /*0034*/ 	.word	index@(_ZN7cutlass13device_kernelINS_4gemm6kernel13GemmUniversalIN4cute5tupleIJiiiiEEENS1_10collective13CollectiveMmaINS1_35MainloopSm100TmaUmmaWarpSpecializedILi4ELi2ELi4ENS5_IJNS4_1CILi2EEESB_NSA_ILi1EEEEEEEENS5_IJNSA_ILi128EEENSA_ILi256EEENSA_ILi64EEEEEENS_10tfloat32_tENS5_IJlSC_lEEESJ_SK_NS4_8TiledMMAINS4_8MMA_AtomIJNS4_23SM100_MMA_TF32_2x1SM_SSISJ_SJ_fLi128ELi256ELNS4_4UMMA5MajorE0ELSP_0ELNSO_7ScaleInE0ELSQ_0EEEEEENS4_6LayoutINS5_IJSC_SC_SC_EEENS5_IJNSA_ILi0EEESV_SV_EEEEENS5_IJNS4_10UnderscoreESY_SY_EEEEENS4_28SM100_TMA_2SM_LOAD_MULTICASTENS4_14ComposedLayoutINS4_7SwizzleILi3ELi4ELi3EEENS4_18smem_ptr_flag_bitsILi32EEENST_INS5_IJNSA_ILi8EEENSA_ILi32EEEEEENS5_IJS18_SC_EEEEEEEvNS4_8identityENS4_18SM100_TMA_2SM_LOADES1C_vS1D_EENS_8epilogue10collective18CollectiveEpilogueINS1G_23Sm100TmaWarpSpecializedILi4ELi2ELi16ELb1ELb0EEEJNS5_IJSH_SG_SH_EEENS5_IJNST_ISH_SC_EENST_INS5_IJNSA_ILi16EEESB_EEENS5_IJSC_SF_EEEEEEEESJ_SK_SJ_SK_NS1G_6fusion15FusionCallbacksIS1K_NS1S_17LinearCombinationISJ_fSJ_fLNS_15FloatRoundStyleE2EEES1L_S1R_JEEENS4_5SM1004TMEM4LOAD26SM100_TMEM_LOAD_32dp32b16xENS4_13SM90_TMA_LOADENS12_INS13_ILi2ELi4ELi3EEES16_NST_INS5_IJS17_S1N_EEENS5_IJS1N_SC_EEEEEEENS4_39AutoVectorizingCopyWithAssumedAlignmentILi128EEENS4_14SM90_TMA_STOREES27_S29_S29_EEEvvEEEEvNT_6ParamsE)
        /*0038*/ 	.word	0x00000000


	//----- nvinfo : EIATTR_MIN_STACK_SIZE
	.align		4
.L_27:
        /*003c*/ 	.byte	0x04, 0x12
        /*003e*/ 	.short	(.L_29 - .L_28)
	.align		4
.L_28:
        /*0040*/ 	.word	index@(_ZN7cutlass13device_kernelINS_4gemm6kernel13GemmUniversalIN4cute5tupleIJiiiiEEENS1_10collective13CollectiveMmaINS1_35MainloopSm100TmaUmmaWarpSpecializedILi4ELi2ELi4ENS5_IJNS4_1CILi2EEESB_NSA_ILi1EEEEEEEENS5_IJNSA_ILi128EEENSA_ILi256EEENSA_ILi64EEEEEENS_10tfloat32_tENS5_IJlSC_lEEESJ_SK_NS4_8TiledMMAINS4_8MMA_AtomIJNS4_23SM100_MMA_TF32_2x1SM_SSISJ_SJ_fLi128ELi256ELNS4_4UMMA5MajorE0ELSP_0ELNSO_7ScaleInE0ELSQ_0EEEEEENS4_6LayoutINS5_IJSC_SC_SC_EEENS5_IJNSA_ILi0EEESV_SV_EEEEENS5_IJNS4_10UnderscoreESY_SY_EEEEENS4_28SM100_TMA_2SM_LOAD_MULTICASTENS4_14ComposedLayoutINS4_7SwizzleILi3ELi4ELi3EEENS4_18smem_ptr_flag_bitsILi32EEENST_INS5_IJNSA_ILi8EEENSA_ILi32EEEEEENS5_IJS18_SC_EEEEEEEvNS4_8identityENS4_18SM100_TMA_2SM_LOADES1C_vS1D_EENS_8epilogue10collective18CollectiveEpilogueINS1G_23Sm100TmaWarpSpecializedILi4ELi2ELi16ELb1ELb0EEEJNS5_IJSH_SG_SH_EEENS5_IJNST_ISH_SC_EENST_INS5_IJNSA_ILi16EEESB_EEENS5_IJSC_SF_EEEEEEEESJ_SK_SJ_SK_NS1G_6fusion15FusionCallbacksIS1K_NS1S_17LinearCombinationISJ_fSJ_fLNS_15FloatRoundStyleE2EEES1L_S1R_JEEENS4_5SM1004TMEM4LOAD26SM100_TMEM_LOAD_32dp32b16xENS4_13SM90_TMA_LOADENS12_INS13_ILi2ELi4ELi3EEES16_NST_INS5_IJS17_S1N_EEENS5_IJS1N_SC_EEEEEEENS4_39AutoVectorizingCopyWithAssumedAlignmentILi128EEENS4_14SM90_TMA_STOREES27_S29_S29_EEEvvEEEEvNT_6ParamsE)
        /*0044*/ 	.word	0x00000000
.L_29:


//--------------------- .nv.compat                --------------------------
	.section	.nv.compat,"",@"SHT_CUDA_COMPAT_INFO"
	.align	4
        /*0000*/ 	.byte	0x02, 0x09, 0x01, 0x00, 0x02, 0x02, 0x02, 0x00, 0x02, 0x05, 0x05, 0x00, 0x03, 0x07, 0x01, 0x01
        /*0010*/ 	.byte	0x02, 0x03, 0x01, 0x00, 0x02, 0x06, 0x01, 0x00, 0x04, 0x0b, 0x08, 0x00, 0x09, 0x00, 0x00, 0x00
        /*0020*/ 	.byte	0x00, 0x00, 0x00, 0x00


//--------------------- .nv.info._ZN7cutlass13device_kernelINS_4gemm6kernel13GemmUniversalIN4cute5tupleIJiiiiEEENS1_10collective13CollectiveMmaINS1_35MainloopSm100TmaUmmaWarpSpecializedILi4ELi2ELi4ENS5_IJNS4_1CILi2EEESB_NSA_ILi1EEEEEEEENS5_IJNSA_ILi128EEENSA_ILi256EEENSA_ILi64EEEEEENS_10tfloat32_tENS5_IJlSC_lEEESJ_SK_NS4_8TiledMMAINS4_8MMA_AtomIJNS4_23SM100_MMA_TF32_2x1SM_SSISJ_SJ_fLi128ELi256ELNS4_4UMMA5MajorE0ELSP_0ELNSO_7ScaleInE0ELSQ_0EEEEEENS4_6LayoutINS5_IJSC_SC_SC_EEENS5_IJNSA_ILi0EEESV_SV_EEEEENS5_IJNS4_10UnderscoreESY_SY_EEEEENS4_28SM100_TMA_2SM_LOAD_MULTICASTENS4_14ComposedLayoutINS4_7SwizzleILi3ELi4ELi3EEENS4_18smem_ptr_flag_bitsILi32EEENST_INS5_IJNSA_ILi8EEENSA_ILi32EEEEEENS5_IJS18_SC_EEEEEEEvNS4_8identityENS4_18SM100_TMA_2SM_LOADES1C_vS1D_EENS_8epilogue10collective18CollectiveEpilogueINS1G_23Sm100TmaWarpSpecializedILi4ELi2ELi16ELb1ELb0EEEJNS5_IJSH_SG_SH_EEENS5_IJNST_ISH_SC_EENST_INS5_IJNSA_ILi16EEESB_EEENS5_IJSC_SF_EEEEEEEESJ_SK_SJ_SK_NS1G_6fusion15FusionCallbacksIS1K_NS1S_17LinearCombinationISJ_fSJ_fLNS_15FloatRoundStyleE2EEES1L_S1R_JEEENS4_5SM1004TMEM4LOAD26SM100_TMEM_LOAD_32dp32b16xENS4_13SM90_TMA_LOADENS12_INS13_ILi2ELi4ELi3EEES16_NST_INS5_IJS17_S1N_EEENS5_IJS1N_SC_EEEEEEENS4_39AutoVectorizingCopyWithAssumedAlignmentILi128EEENS4_14SM90_TMA_STOREES27_S29_S29_EEEvvEEEEvNT_6ParamsE --------------------------
	.section	.nv.info._ZN7cutlass13device_kernelINS_4gemm6kernel13GemmUniversalIN4cute5tupleIJiiiiEEENS1_10collective13CollectiveMmaINS1_35MainloopSm100TmaUmmaWarpSpecializedILi4ELi2ELi4ENS5_IJNS4_1CILi2EEESB_NSA_ILi1EEEEEEEENS5_IJNSA_ILi128EEENSA_ILi256EEENSA_ILi64EEEEEENS_10tfloat32_tENS5_IJlSC_lEEESJ_SK_NS4_8TiledMMAINS4_8MMA_AtomIJNS4_23SM100_MMA_TF32_2x1SM_SSISJ_SJ_fLi128ELi256ELNS4_4UMMA5MajorE0ELSP_0ELNSO_7ScaleInE0ELSQ_0EEEEEENS4_6LayoutINS5_IJSC_SC_SC_EEENS5_IJNSA_ILi0EEESV_SV_EEEEENS5_IJNS4_10UnderscoreESY_SY_EEEEENS4_28SM100_TMA_2SM_LOAD_MULTICASTENS4_14ComposedLayoutINS4_7SwizzleILi3ELi4ELi3EEENS4_18smem_ptr_flag_bitsILi32EEENST_INS5_IJNSA_ILi8EEENSA_ILi32EEEEEENS5_IJS18_SC_EEEEEEEvNS4_8identityENS4_18SM100_TMA_2SM_LOADES1C_vS1D_EENS_8epilogue10collective18CollectiveEpilogueINS1G_23Sm100TmaWarpSpecializedILi4ELi2ELi16ELb1ELb0EEEJNS5_IJSH_SG_SH_EEENS5_IJNST_ISH_SC_EENST_INS5_IJNSA_ILi16EEESB_EEENS5_IJSC_SF_EEEEEEEESJ_SK_SJ_SK_NS1G_6fusion15FusionCallbacksIS1K_NS1S_17LinearCombinationISJ_fSJ_fLNS_15FloatRoundStyleE2EEES1L_S1R_JEEENS4_5SM1004TMEM4LOAD26SM100_TMEM_LOAD_32dp32b16xENS4_13SM90_TMA_LOADENS12_INS13_ILi2ELi4ELi3EEES16_NST_INS5_IJS17_S1N_EEENS5_IJS1N_SC_EEEEEEENS4_39AutoVectorizingCopyWithAssumedAlignmentILi128EEENS4_14SM90_TMA_STOREES27_S29_S29_EEEvvEEEEvNT_6ParamsE,"",@"SHT_CUDA_INFO"
	.sectionflags	@""
	.align	4


	//----- nvinfo : EIATTR_CUDA_API_VERSION
	.align		4
        /*0000*/ 	.byte	0x04, 0x37
        /*0002*/ 	.short	(.L_31 - .L_30)
.L_30:
        /*0004*/ 	.word	0x00000082


	//----- nvinfo : EIATTR_KPARAM_INFO
	.align		4
.L_31:
        /*0008*/ 	.byte	0x04, 0x17
        /*000a*/ 	.short	(.L_33 - .L_32)
.L_32:
        /*000c*/ 	.word	0x00000000
        /*0010*/ 	.short	0x0000
        /*0012*/ 	.short	0x0000
        /*0014*/ 	.byte	0x00, 0xf0, 0x01, 0x20


	//----- nvinfo : EIATTR_AT_ENTRY_FRAGMENTS
	.align		4
.L_33:
        /*0018*/ 	.byte	0x04, 0x4f
        /*001a*/ 	.short	(.L_35 - .L_34)


	//   ....[0]....
.L_34:
        /*001c*/ 	.word	0x00000007


	//----- nvinfo : EIATTR_RESERVED_SMEM_USED
	.align		4
.L_35:
        /*0020*/ 	.byte	0x01, 0x41
	.zero		2


	//----- nvinfo : EIATTR_SPARSE_MMA_MASK
	.align		4
        /*0024*/ 	.byte	0x03, 0x50
        /*0026*/ 	.short	0x0000


	//----- nvinfo : EIATTR_TCGEN05_2CTA_USED
	.align		4
        /*0028*/ 	.byte	0x01, 0x52
	.zero		2


	//----- nvinfo : EIATTR_MAXREG_COUNT
	.align		4
        /*002c*/ 	.byte	0x03, 0x1b
        /*002e*/ 	.short	0x00ff


	//----- nvinfo : EIATTR_NUM_BARRIERS
	.align		4
        /*0030*/ 	.byte	0x02, 0x4c
        /*0032*/ 	.byte	0x07
	.zero		1


	//----- nvinfo : EIATTR_EXTERNS
	.align		4
        /*0034*/ 	.byte	0x04, 0x0f
        /*0036*/ 	.short	(.L_37 - .L_36)


	//   ....[0]....
	.align		4
.L_36:
        /*0038*/ 	.word	index@(__assertfail)


	//----- nvinfo : EIATTR_MERCURY_ISA_VERSION
	.align		4
.L_37:
        /*003c*/ 	.byte	0x03, 0x5f
        /*003e*/ 	.short	0x0101


	//----- nvinfo : EIATTR_INT_WARP_WIDE_INSTR_OFFSETS
	.align		4
        /*0040*/ 	.byte	0x04, 0x31
        /*0042*/ 	.short	(.L_39 - .L_38)


	//   ....[0]....
.L_38:
        /*0044*/ 	.word	0x00000d70


	//   ....[1]....
        /*0048*/ 	.word	0x00000e10


	//   ....[2]....
        /*004c*/ 	.word	0x000046a0


	//   ....[3]....
        /*0050*/ 	.word	0x000046d0


	//   ....[4]....
        /*0054*/ 	.word	0x000046f0


	//   ....[5]....
        /*0058*/ 	.word	0x00005220


	//   ....[6]....
        /*005c*/ 	.word	0x000052b0


	//   ....[7]....
        /*0060*/ 	.word	0x00005370


	//   ....[8]....
        /*0064*/ 	.word	0x000053e0


	//   ....[9]....
        /*0068*/ 	.word	0x00005490


	//   ....[10]....
        /*006c*/ 	.word	0x00005550


	//   ....[11]....
        /*0070*/ 	.word	0x000055c0


	//   ....[12]....
        /*0074*/ 	.word	0x00005670


	//   ....[13]....
        /*0078*/ 	.word	0x00005720


	//   ....[14]....
        /*007c*/ 	.word	0x00005790


	//   ....[15]....
        /*0080*/ 	.word	0x00005840


	//   ....[16]....
        /*0084*/ 	.word	0x00005910


	//   ....[17]....
        /*0088*/ 	.word	0x00005980


	//   ....[18]....
        /*008c*/ 	.word	0x00005a40


	//   ....[19]....
        /*0090*/ 	.word	0x00005af0


	//   ....[20]....
        /*0094*/ 	.word	0x00005b60


	//   ....[21]....
        /*0098*/ 	.word	0x00005c20


	//   ....[22]....
        /*009c*/ 	.word	0x00005cd0


	//   ....[23]....
        /*00a0*/ 	.word	0x00005d40


	//   ....[24]....
        /*00a4*/ 	.word	0x00005e00


	//   ....[25]....
        /*00a8*/ 	.word	0x00005ea0


	//   ....[26]....
        /*00ac*/ 	.word	0x00005f30


	//   ....[27]....
        /*00b0*/ 	.word	0x00006000


	//   ....[28]....
        /*00b4*/ 	.word	0x00006100


	//----- nvinfo : EIATTR_COOP_GROUP_MASK_REGIDS
	.align		4
.L_39:
        /*00b8*/ 	.byte	0x04, 0x29
        /*00ba*/ 	.short	(.L_41 - .L_40)


	//   ....[0]....
.L_40:
        /*00bc*/ 	.word	0xffffffff


	//   ....[1]....
        /*00c0*/ 	.word	0xffffffff


	//   ....[2]....
        /*00c4*/ 	.word	0xffffffff


	//   ....[3]....
        /*00c8*/ 	.word	0xffffffff


	//   ....[4]....
        /*00cc*/ 	.word	0xffffffff


	//   ....[5]....
        /*00d0*/ 	.word	0xffffffff


	//   ....[6]....
        /*00d4*/ 	.word	0xffffffff


	//   ....[7]....
        /*00d8*/ 	.word	0xffffffff


	//   ....[8]....
        /*00dc*/ 	.word	0xffffffff


	//   ....[9]....
        /*00e0*/ 	.word	0xffffffff


	//   ....[10]....
        /*00e4*/ 	.word	0xffffffff


	//   ....[11]....
        /*00e8*/ 	.word	0xffffffff


	//   ....[12]....
        /*00ec*/ 	.word	0xffffffff


	//   ....[13]....
        /*00f0*/ 	.word	0xffffffff


	//----- nvinfo : EIATTR_COOP_GROUP_INSTR_OFFSETS
	.align		4
.L_41:
        /*00f4*/ 	.byte	0x04, 0x28
        /*00f6*/ 	.short	(.L_43 - .L_42)


	//   ....[0]....
.L_42:
        /*00f8*/ 	.word	0x000000b0


	//   ....[1]....
        /*00fc*/ 	.word	0x00000520


	//   ....[2]....
        /*0100*/ 	.word	0x000006e0


	//   ....[3]....
        /*0104*/ 	.word	0x00000870


	//   ....[4]....
        /*0108*/ 	.word	0x00000960


	//   ....[5]....
        /*010c*/ 	.word	0x00000ac0


	//   ....[6]....
        /*0110*/ 	.word	0x00000c50


	//   ....[7]....
        /*0114*/ 	.word	0x00000e90


	//   ....[8]....
        /*0118*/ 	.word	0x00002400


	//   ....[9]....
        /*011c*/ 	.word	0x000032c0


	//   ....[10]....
        /*0120*/ 	.word	0x00003790


	//   ....[11]....
        /*0124*/ 	.word	0x000037c0


	//   ....[12]....
        /*0128*/ 	.word	0x000045a0


	//   ....[13]....
        /*012c*/ 	.word	0x000047b0


	//----- nvinfo : EIATTR_VRC_CTA_INIT_COUNT
	.align		4
.L_43:
        /*0130*/ 	.byte	0x02, 0x4a
        /*0132*/ 	.byte	0x80
	.zero		1


	//----- nvinfo : EIATTR_SYSCALL_OFFSETS
	.align		4
        /*0134*/ 	.byte	0x04, 0x46
        /*0136*/ 	.short	(.L_45 - .L_44)


	//   ....[0]....
.L_44:
        /*0138*/ 	.word	0x00006cf0


	//   ....[1]....
        /*013c*/ 	.word	0x00006de0


	//   ....[2]....
        /*0140*/ 	.word	0x000075a0


	//   ....[3]....
        /*0144*/ 	.word	0x00007f60


	//   ....[4]....
        /*0148*/ 	.word	0x00008900


	//   ....[5]....
        /*014c*/ 	.word	0x000092f0


	//   ....[6]....
        /*0150*/ 	.word	0x00009ce0


	//   ....[7]....
        /*0154*/ 	.word	0x0000a6f0


	//   ....[8]....
        /*0158*/ 	.word	0x0000b0e0


	//   ....[9]....
        /*015c*/ 	.word	0x0000ba80


	//----- nvinfo : EIATTR_MBARRIER_INSTR_OFFSETS
	.align		4
.L_45:
        /*0160*/ 	.byte	0x04, 0x39
        /*0162*/ 	.short	(.L_47 - .L_46)


	//   ....[0]....
.L_46:
        /*0164*/ 	.word	0x00000650
        /*0168*/ 	.word	0x000000ff
        /*016c*/ 	.word	0x00000000
        /*0170*/ 	.short	0x0100
        /*0172*/ 	.byte	0x04
	.zero		1


	//   ....[1]....
        /*0174*/ 	.word	0x00000660
        /*0178*/ 	.word	0x000000ff
        /*017c*/ 	.word	0x00000020
        /*0180*/ 	.short	0x0100
        /*0182*/ 	.byte	0x04
	.zero		1


	//   ....[2]....
        /*0184*/ 	.word	0x00000670
        /*0188*/ 	.word	0x000000ff
        /*018c*/ 	.word	0x00000008
        /*0190*/ 	.short	0x0100
        /*0192*/ 	.byte	0x04
	.zero		1


	//   ....[3]....
        /*0194*/ 	.word	0x00000680
        /*0198*/ 	.word	0x000000ff
        /*019c*/ 	.word	0x00000028
        /*01a0*/ 	.short	0x0100
        /*01a2*/ 	.byte	0x04
	.zero		1


	//   ....[4]....
        /*01a4*/ 	.word	0x00000690
        /*01a8*/ 	.word	0x000000ff
        /*01ac*/ 	.word	0x00000010
        /*01b0*/ 	.short	0x0100
        /*01b2*/ 	.byte	0x04
	.zero		1


	//   ....[5]....
        /*01b4*/ 	.word	0x000006a0
        /*01b8*/ 	.word	0x000000ff
        /*01bc*/ 	.word	0x00000030
        /*01c0*/ 	.short	0x0100
        /*01c2*/ 	.byte	0x04
	.zero		1


	//   ....[6]....
        /*01c4*/ 	.word	0x000006b0
        /*01c8*/ 	.word	0x000000ff
        /*01cc*/ 	.word	0x00000018
        /*01d0*/ 	.short	0x0100
        /*01d2*/ 	.byte	0x04
	.zero		1


	//   ....[7]....
        /*01d4*/ 	.word	0x000006c0
        /*01d8*/ 	.word	0x000000ff
        /*01dc*/ 	.word	0x00000038
        /*01e0*/ 	.short	0x0100
        /*01e2*/ 	.byte	0x04
	.zero		1


	//   ....[8]....
        /*01e4*/ 	.word	0x000007e0
        /*01e8*/ 	.word	0x000000ff
        /*01ec*/ 	.word	0x00000040
        /*01f0*/ 	.short	0x0100
        /*01f2*/ 	.byte	0x04
	.zero		1


	//   ....[9]....
        /*01f4*/ 	.word	0x000007f0
        /*01f8*/ 	.word	0x000000ff
        /*01fc*/ 	.word	0x00000060
        /*0200*/ 	.short	0x0100
        /*0202*/ 	.byte	0x04
	.zero		1


	//   ....[10]....
        /*0204*/ 	.word	0x00000800
        /*0208*/ 	.word	0x000000ff
        /*020c*/ 	.word	0x00000048
        /*0210*/ 	.short	0x0100
        /*0212*/ 	.byte	0x04
	.zero		1


	//   ....[11]....
        /*0214*/ 	.word	0x00000810
        /*0218*/ 	.word	0x000000ff
        /*021c*/ 	.word	0x00000068
        /*0220*/ 	.short	0x0100
        /*0222*/ 	.byte	0x04
	.zero		1


	//   ....[12]....
        /*0224*/ 	.word	0x00000820
        /*0228*/ 	.word	0x000000ff
        /*022c*/ 	.word	0x00000050
        /*0230*/ 	.short	0x0100
        /*0232*/ 	.byte	0x04
	.zero		1


	//   ....[13]....
        /*0234*/ 	.word	0x00000830
        /*0238*/ 	.word	0x000000ff
        /*023c*/ 	.word	0x00000070
        /*0240*/ 	.short	0x0100
        /*0242*/ 	.byte	0x04
	.zero		1


	//   ....[14]....
        /*0244*/ 	.word	0x00000840
        /*0248*/ 	.word	0x000000ff
        /*024c*/ 	.word	0x00000058
        /*0250*/ 	.short	0x0100
        /*0252*/ 	.byte	0x04
	.zero		1


	//   ....[15]....
        /*0254*/ 	.word	0x00000850
        /*0258*/ 	.word	0x000000ff
        /*025c*/ 	.word	0x00000078
        /*0260*/ 	.short	0x0100
        /*0262*/ 	.byte	0x04
	.zero		1


	//   ....[16]....
        /*0264*/ 	.word	0x00000930
        /*0268*/ 	.word	0x000000ff
        /*026c*/ 	.word	0x00000080
        /*0270*/ 	.short	0x0100
        /*0272*/ 	.byte	0x06
	.zero		1


	//   ....[17]....
        /*0274*/ 	.word	0x00000940
        /*0278*/ 	.word	0x000000ff
        /*027c*/ 	.word	0x00000088
        /*0280*/ 	.short	0x0100
        /*0282*/ 	.byte	0x06
	.zero		1


	//   ....[18]....
        /*0284*/ 	.word	0x00000a70
        /*0288*/ 	.word	0x000000ff
        /*028c*/ 	.word	0x00000090
        /*0290*/ 	.short	0x0100
        /*0292*/ 	.byte	0x06
	.zero		1


	//   ....[19]....
        /*0294*/ 	.word	0x00000a80
        /*0298*/ 	.word	0x000000ff
        /*029c*/ 	.word	0x000000a0
        /*02a0*/ 	.short	0x0100
        /*02a2*/ 	.byte	0x06
	.zero		1


	//   ....[20]....
        /*02a4*/ 	.word	0x00000a90
        /*02a8*/ 	.word	0x000000ff
        /*02ac*/ 	.word	0x00000098
        /*02b0*/ 	.short	0x0100
        /*02b2*/ 	.byte	0x06
	.zero		1


	//   ....[21]....
        /*02b4*/ 	.word	0x00000aa0
        /*02b8*/ 	.word	0x000000ff
        /*02bc*/ 	.word	0x000000a8
        /*02c0*/ 	.short	0x0100
        /*02c2*/ 	.byte	0x06
	.zero		1


	//   ....[22]....
        /*02c4*/ 	.word	0x00000bc0
        /*02c8*/ 	.word	0x000000ff
        /*02cc*/ 	.word	0x000000b0
        /*02d0*/ 	.short	0x0100
        /*02d2*/ 	.byte	0x04
	.zero		1


	//   ....[23]....
        /*02d4*/ 	.word	0x00000bd0
        /*02d8*/ 	.word	0x000000ff
        /*02dc*/ 	.word	0x000000d0
        /*02e0*/ 	.short	0x0100
        /*02e2*/ 	.byte	0x04
	.zero		1


	//   ....[24]....
        /*02e4*/ 	.word	0x00000be0
        /*02e8*/ 	.word	0x000000ff
        /*02ec*/ 	.word	0x000000b8
        /*02f0*/ 	.short	0x0100
        /*02f2*/ 	.byte	0x04
	.zero		1


	//   ....[25]....
        /*02f4*/ 	.word	0x00000bf0
        /*02f8*/ 	.word	0x000000ff
        /*02fc*/ 	.word	0x000000d8
        /*0300*/ 	.short	0x0100
        /*0302*/ 	.byte	0x04
	.zero		1


	//   ....[26]....
        /*0304*/ 	.word	0x00000c00
        /*0308*/ 	.word	0x000000ff
        /*030c*/ 	.word	0x000000c0
        /*0310*/ 	.short	0x0100
        /*0312*/ 	.byte	0x04
	.zero		1


	//   ....[27]....
        /*0314*/ 	.word	0x00000c10
        /*0318*/ 	.word	0x000000ff
        /*031c*/ 	.word	0x000000e0
        /*0320*/ 	.short	0x0100
        /*0322*/ 	.byte	0x04
	.zero		1


	//   ....[28]....
        /*0324*/ 	.word	0x00000c20
        /*0328*/ 	.word	0x000000ff
        /*032c*/ 	.word	0x000000c8
        /*0330*/ 	.short	0x0100
        /*0332*/ 	.byte	0x04
	.zero		1


	//   ....[29]....
        /*0334*/ 	.word	0x00000c30
        /*0338*/ 	.word	0x000000ff
        /*033c*/ 	.word	0x000000e8
        /*0340*/ 	.short	0x0100
        /*0342*/ 	.byte	0x04
	.zero		1


	//   ....[30]....
        /*0344*/ 	.word	0x00000d20
        /*0348*/ 	.word	0x000000ff
        /*034c*/ 	.word	0x000000f0
        /*0350*/ 	.short	0x0100
        /*0352*/ 	.byte	0x04
	.zero		1


	//   ....[31]....
        /*0354*/ 	.word	0x00000d30
        /*0358*/ 	.word	0x000000ff
        /*035c*/ 	.word	0x00000100
        /*0360*/ 	.short	0x0100
        /*0362*/ 	.byte	0x04
	.zero		1


	//   ....[32]....
        /*0364*/ 	.word	0x00000d40
        /*0368*/ 	.word	0x000000ff
        /*036c*/ 	.word	0x000000f8
        /*0370*/ 	.short	0x0100
        /*0372*/ 	.byte	0x04
	.zero		1


	//   ....[33]....
        /*0374*/ 	.word	0x00000d50
        /*0378*/ 	.word	0x000000ff
        /*037c*/ 	.word	0x00000108
        /*0380*/ 	.short	0x0100
        /*0382*/ 	.byte	0x04
	.zero		1


	//   ....[34]....
        /*0384*/ 	.word	0x00000e50
        /*0388*/ 	.word	0x000000ff
        /*038c*/ 	.word	0x00000110
        /*0390*/ 	.short	0x0100
        /*0392*/ 	.byte	0x06
	.zero		1


	//   ....[35]....
        /*0394*/ 	.word	0x00001a50
        /*0398*/ 	.word	0x00000000
        /*039c*/ 	.word	0x00000100
        /*03a0*/ 	.short	0x010a
        /*03a2*/ 	.byte	0xff
	.zero		1


	//   ....[36]....
        /*03a4*/ 	.word	0x00001a80
        /*03a8*/ 	.word	0x00000000
        /*03ac*/ 	.word	0x000000f0
        /*03b0*/ 	.short	0x0101
        /*03b2*/ 	.byte	0xff
	.zero		1


	//   ....[37]....
        /*03b4*/ 	.word	0x00001b40
        /*03b8*/ 	.word	0x000000ff
        /*03bc*/ 	.word	0x00000020
        /*03c0*/ 	.short	0x010a
        /*03c2*/ 	.byte	0x04
	.zero		1


	//   ....[38]....
        /*03c4*/ 	.word	0x00001c10
        /*03c8*/ 	.word	0x000000ff
        /*03cc*/ 	.word	0x00000020
        /*03d0*/ 	.short	0x010a
        /*03d2*/ 	.byte	0x21
	.zero		1


	//   ....[39]....
        /*03d4*/ 	.word	0x00001dc0
        /*03d8*/ 	.word	0x000000ff
        /*03dc*/ 	.word	0x00000020
        /*03e0*/ 	.short	0x010a
        /*03e2*/ 	.byte	0x05
	.zero		1


	//   ....[40]....
        /*03e4*/ 	.word	0x00001fa0
        /*03e8*/ 	.word	0x000000ff
        /*03ec*/ 	.word	0x00000088
        /*03f0*/ 	.short	0x0101
        /*03f2*/ 	.byte	0x0e
	.zero		1


	//   ....[41]....
        /*03f4*/ 	.word	0x00001fc0
        /*03f8*/ 	.word	0x000000ff
        /*03fc*/ 	.word	0x00000020
        /*0400*/ 	.short	0x010a
        /*0402*/ 	.byte	0x04
	.zero		1


	//   ....[42]....
        /*0404*/ 	.word	0x00002040
        /*0408*/ 	.word	0x000000ff
        /*040c*/ 	.word	0x00000020
        /*0410*/ 	.short	0x010a
        /*0412*/ 	.byte	0x07
	.zero		1


	//   ....[43]....
        /*0414*/ 	.word	0x00002180
        /*0418*/ 	.word	0x000000ff
        /*041c*/ 	.word	0x00000020
        /*0420*/ 	.short	0x010a
        /*0422*/ 	.byte	0x04
	.zero		1


	//   ....[44]....
        /*0424*/ 	.word	0x00002430
        /*0428*/ 	.word	0x00000003
        /*042c*/ 	.word	0x00000090
        /*0430*/ 	.short	0x010a
        /*0432*/ 	.byte	0xff
	.zero		1


	//   ....[45]....
        /*0434*/ 	.word	0x00002580
        /*0438*/ 	.word	0x00000000
        /*043c*/ 	.word	0x00000000
        /*0440*/ 	.short	0x0101
        /*0442*/ 	.byte	0xff
	.zero		1


	//   ....[46]....
        /*0444*/ 	.word	0x00002b40
        /*0448*/ 	.word	0x000000ff
        /*044c*/ 	.word	0x00000000
        /*0450*/ 	.short	0x010a
        /*0452*/ 	.byte	0x04
	.zero		1


	//   ....[47]....
        /*0454*/ 	.word	0x00002bd0
        /*0458*/ 	.word	0x000000ff
        /*045c*/ 	.word	0x00000000
        /*0460*/ 	.short	0x010a
        /*0462*/ 	.byte	0x05
	.zero		1


	//   ....[48]....
        /*0464*/ 	.word	0x00002c60
        /*0468*/ 	.word	0x000000ff
        /*046c*/ 	.word	0x00000000
        /*0470*/ 	.short	0x010a
        /*0472*/ 	.byte	0x05
	.zero		1


	//   ....[49]....
        /*0474*/ 	.word	0x00002d00
        /*0478*/ 	.word	0x00000000
        /*047c*/ 	.word	0x00000000
        /*0480*/ 	.short	0x010a
        /*0482*/ 	.byte	0xff
	.zero		1


	//   ....[50]....
        /*0484*/ 	.word	0x00002e20
        /*0488*/ 	.word	0x00000000
        /*048c*/ 	.word	0x000000f0
        /*0490*/ 	.short	0x010a
        /*0492*/ 	.byte	0xff
	.zero		1


	//   ....[51]....
        /*0494*/ 	.word	0x00002e90
        /*0498*/ 	.word	0x00000000
        /*049c*/ 	.word	0x00000000
        /*04a0*/ 	.short	0x0101
        /*04a2*/ 	.byte	0xff
	.zero		1


	//   ....[52]....
        /*04a4*/ 	.word	0x00002eb0
        /*04a8*/ 	.word	0x000000ff
        /*04ac*/ 	.word	0x000000a0
        /*04b0*/ 	.short	0x010a
        /*04b2*/ 	.byte	0x04
	.zero		1


	//   ....[53]....
        /*04b4*/ 	.word	0x00002fd0
        /*04b8*/ 	.word	0x00000000
        /*04bc*/ 	.word	0x00000090
        /*04c0*/ 	.short	0x010a
        /*04c2*/ 	.byte	0xff
	.zero		1


	//   ....[54]....
        /*04c4*/ 	.word	0x000030d0
        /*04c8*/ 	.word	0x00000000
        /*04cc*/ 	.word	0x00000000
        /*04d0*/ 	.short	0x0101
        /*04d2*/ 	.byte	0xff
	.zero		1


	//   ....[55]....
        /*04d4*/ 	.word	0x00003160
        /*04d8*/ 	.word	0x000000ff
        /*04dc*/ 	.word	0x000000a0
        /*04e0*/ 	.short	0x0106
        /*04e2*/ 	.byte	0x04
	.zero		1


	//   ....[56]....
        /*04e4*/ 	.word	0x00003180
        /*04e8*/ 	.word	0x000000ff
        /*04ec*/ 	.word	0x000000a0
        /*04f0*/ 	.short	0x010a
        /*04f2*/ 	.byte	0x04
	.zero		1


	//   ....[57]....
        /*04f4*/ 	.word	0x00003210
        /*04f8*/ 	.word	0x000000ff
        /*04fc*/ 	.word	0x000000a0
        /*0500*/ 	.short	0x0106
        /*0502*/ 	.byte	0x07
	.zero		1


	//   ....[58]....
        /*0504*/ 	.word	0x00003250
        /*0508*/ 	.word	0x00000000
        /*050c*/ 	.word	0x000000a0
        /*0510*/ 	.short	0x010a
        /*0512*/ 	.byte	0xff
	.zero		1


	//   ....[59]....
        /*0514*/ 	.word	0x00003490
        /*0518*/ 	.word	0x000000ff
        /*051c*/ 	.word	0x00000008
        /*0520*/ 	.short	0x010a
        /*0522*/ 	.byte	0x05
	.zero		1


	//   ....[60]....
        /*0524*/ 	.word	0x000034b0
        /*0528*/ 	.word	0x000000ff
        /*052c*/ 	.word	0x00000008
        /*0530*/ 	.short	0x010a
        /*0532*/ 	.byte	0x05
	.zero		1


	//   ....[61]....
        /*0534*/ 	.word	0x00003640
        /*0538*/ 	.word	0x000000ff
        /*053c*/ 	.word	0x00000008
        /*0540*/ 	.short	0x010a
        /*0542*/ 	.byte	0x05
	.zero		1


	//   ....[62]....
        /*0544*/ 	.word	0x00003660
        /*0548*/ 	.word	0x000000ff
        /*054c*/ 	.word	0x00000008
        /*0550*/ 	.short	0x010a
        /*0552*/ 	.byte	0x05
	.zero		1


	//   ....[63]....
        /*0554*/ 	.word	0x00003720
        /*0558*/ 	.word	0x000000ff
        /*055c*/ 	.word	0x00000000
        /*0560*/ 	.short	0x0101
        /*0562*/ 	.byte	0x04
	.zero		1


	//   ....[64]....
        /*0564*/ 	.word	0x00003ae0
        /*0568*/ 	.word	0x00000000
        /*056c*/ 	.word	0x00000090
        /*0570*/ 	.short	0x010a
        /*0572*/ 	.byte	0xff
	.zero		1


	//   ....[65]....
        /*0574*/ 	.word	0x00003ba0
        /*0578*/ 	.word	0x00000000
        /*057c*/ 	.word	0x00000000
        /*0580*/ 	.short	0x0101
        /*0582*/ 	.byte	0xff
	.zero		1


	//   ....[66]....
        /*0584*/ 	.word	0x00003c60
        /*0588*/ 	.word	0x000000ff
        /*058c*/ 	.word	0x00000000
        /*0590*/ 	.short	0x010a
        /*0592*/ 	.byte	0x04
	.zero		1


	//   ....[67]....
        /*0594*/ 	.word	0x00003c70
        /*0598*/ 	.word	0x000000ff
        /*059c*/ 	.word	0x000000d0
        /*05a0*/ 	.short	0x010a
        /*05a2*/ 	.byte	0x2e
	.zero		1


	//   ....[68]....
        /*05a4*/ 	.word	0x00003d20
        /*05a8*/ 	.word	0x000000ff
        /*05ac*/ 	.word	0x00000000
        /*05b0*/ 	.short	0x010a
        /*05b2*/ 	.byte	0x07
	.zero		1


	//   ....[69]....
        /*05b4*/ 	.word	0x00003e50
        /*05b8*/ 	.word	0x000000ff
        /*05bc*/ 	.word	0x00000000
        /*05c0*/ 	.short	0x010a
        /*05c2*/ 	.byte	0x04
	.zero		1


	//   ....[70]....
        /*05c4*/ 	.word	0x00004290
        /*05c8*/ 	.word	0x000000ff
        /*05cc*/ 	.word	0x00000000
        /*05d0*/ 	.short	0x010a
        /*05d2*/ 	.byte	0x04
	.zero		1


	//   ....[71]....
        /*05d4*/ 	.word	0x00004320
        /*05d8*/ 	.word	0x000000ff
        /*05dc*/ 	.word	0x00000000
        /*05e0*/ 	.short	0x010a
        /*05e2*/ 	.byte	0x05
	.zero		1


	//   ....[72]....
        /*05e4*/ 	.word	0x000043b0
        /*05e8*/ 	.word	0x000000ff
        /*05ec*/ 	.word	0x00000000
        /*05f0*/ 	.short	0x010a
        /*05f2*/ 	.byte	0x05
	.zero		1


	//   ....[73]....
        /*05f4*/ 	.word	0x00004450
        /*05f8*/ 	.word	0x00000000
        /*05fc*/ 	.word	0x00000000
        /*0600*/ 	.short	0x010a
        /*0602*/ 	.byte	0xff
	.zero		1


	//   ....[74]....
        /*0604*/ 	.word	0x00004490
        /*0608*/ 	.word	0x00000000
        /*060c*/ 	.word	0x00000000
        /*0610*/ 	.short	0x010a
        /*0612*/ 	.byte	0xff
	.zero		1


	//   ....[75]....
        /*0614*/ 	.word	0x00004500
        /*0618*/ 	.word	0x000000ff
        /*061c*/ 	.word	0x00000000
        /*0620*/ 	.short	0x0101
        /*0622*/ 	.byte	0x04
	.zero		1


	//   ....[76]....
        /*0624*/ 	.word	0x00004540
        /*0628*/ 	.word	0x000000ff
        /*062c*/ 	.word	0x00000110
        /*0630*/ 	.short	0x010a
        /*0632*/ 	.byte	0x29
	.zero		1


	//   ....[77]....
        /*0634*/ 	.word	0x00004590
        /*0638*/ 	.word	0x000000ff
        /*063c*/ 	.word	0x00000000
        /*0640*/ 	.short	0x0101
        /*0642*/ 	.byte	0x04
	.zero		1


	//   ....[78]....
        /*0644*/ 	.word	0x00004a10
        /*0648*/ 	.word	0x0000000c
        /*064c*/ 	.word	0x00000090
        /*0650*/ 	.short	0x010a
        /*0652*/ 	.byte	0xff
	.zero		1


	//   ....[79]....
        /*0654*/ 	.word	0x00004b80
        /*0658*/ 	.word	0x00000000
        /*065c*/ 	.word	0x00000000
        /*0660*/ 	.short	0x0101
        /*0662*/ 	.byte	0xff
	.zero		1


	//   ....[80]....
        /*0664*/ 	.word	0x00005020
        /*0668*/ 	.word	0x000000ff
        /*066c*/ 	.word	0x00000088
        /*0670*/ 	.short	0x010a
        /*0672*/ 	.byte	0x15
	.zero		1


	//   ....[81]....
        /*0674*/ 	.word	0x000051a0
        /*0678*/ 	.word	0x000000ff
        /*067c*/ 	.word	0x00000060
        /*0680*/ 	.short	0x010a
        /*0682*/ 	.byte	0x15
	.zero		1


	//   ....[82]....
        /*0684*/ 	.word	0x00005390
        /*0688*/ 	.word	0x000000ff
        /*068c*/ 	.word	0x00000040
        /*0690*/ 	.short	0x010b
        /*0692*/ 	.byte	0x15
	.zero		1


	//   ....[83]....
        /*0694*/ 	.word	0x000053a0
        /*0698*/ 	.word	0x000000ff
        /*069c*/ 	.word	0x00000000
        /*06a0*/ 	.short	0x0101
        /*06a2*/ 	.byte	0x06
	.zero		1


	//   ....[84]....
        /*06a4*/ 	.word	0x000053b0
        /*06a8*/ 	.word	0x000000ff
        /*06ac*/ 	.word	0x00000068
        /*06b0*/ 	.short	0x010a
        /*06b2*/ 	.byte	0x15
	.zero		1


	//   ....[85]....
        /*06b4*/ 	.word	0x00005570
        /*06b8*/ 	.word	0x000000ff
        /*06bc*/ 	.word	0x00000048
        /*06c0*/ 	.short	0x010b
        /*06c2*/ 	.byte	0x15
	.zero		1


	//   ....[86]....
        /*06c4*/ 	.word	0x00005580
        /*06c8*/ 	.word	0x000000ff
        /*06cc*/ 	.word	0x00000000
        /*06d0*/ 	.short	0x0101
        /*06d2*/ 	.byte	0x07
	.zero		1


	//   ....[87]....
        /*06d4*/ 	.word	0x00005590
        /*06d8*/ 	.word	0x000000ff
        /*06dc*/ 	.word	0x00000070
        /*06e0*/ 	.short	0x010a
        /*06e2*/ 	.byte	0x15
	.zero		1


	//   ....[88]....
        /*06e4*/ 	.word	0x00005740
        /*06e8*/ 	.word	0x000000ff
        /*06ec*/ 	.word	0x00000050
        /*06f0*/ 	.short	0x010b
        /*06f2*/ 	.byte	0x15
	.zero		1


	//   ....[89]....
        /*06f4*/ 	.word	0x00005750
        /*06f8*/ 	.word	0x000000ff
        /*06fc*/ 	.word	0x00000000
        /*0700*/ 	.short	0x0101
        /*0702*/ 	.byte	0x1d
	.zero		1


	//   ....[90]....
        /*0704*/ 	.word	0x00005760
        /*0708*/ 	.word	0x000000ff
        /*070c*/ 	.word	0x00000078
        /*0710*/ 	.short	0x010a
        /*0712*/ 	.byte	0x15
	.zero		1


	//   ....[91]....
        /*0714*/ 	.word	0x00005930
        /*0718*/ 	.word	0x000000ff
        /*071c*/ 	.word	0x00000058
        /*0720*/ 	.short	0x010b
        /*0722*/ 	.byte	0x15
	.zero		1


	//   ....[92]....
        /*0724*/ 	.word	0x00005940
        /*0728*/ 	.word	0x000000ff
        /*072c*/ 	.word	0x00000000
        /*0730*/ 	.short	0x0101
        /*0732*/ 	.byte	0x1e
	.zero		1


	//   ....[93]....
        /*0734*/ 	.word	0x00005950
        /*0738*/ 	.word	0x000000ff
        /*073c*/ 	.word	0x00000060
        /*0740*/ 	.short	0x010a
        /*0742*/ 	.byte	0x15
	.zero		1


	//   ....[94]....
        /*0744*/ 	.word	0x00005b10
        /*0748*/ 	.word	0x000000ff
        /*074c*/ 	.word	0x00000040
        /*0750*/ 	.short	0x010b
        /*0752*/ 	.byte	0x15
	.zero		1


	//   ....[95]....
        /*0754*/ 	.word	0x00005b20
        /*0758*/ 	.word	0x000000ff
        /*075c*/ 	.word	0x00000000
        /*0760*/ 	.short	0x0101
        /*0762*/ 	.byte	0x06
	.zero		1


	//   ....[96]....
        /*0764*/ 	.word	0x00005b30
        /*0768*/ 	.word	0x000000ff
        /*076c*/ 	.word	0x00000068
        /*0770*/ 	.short	0x010a
        /*0772*/ 	.byte	0x15
	.zero		1


	//   ....[97]....
        /*0774*/ 	.word	0x00005cf0
        /*0778*/ 	.word	0x000000ff
        /*077c*/ 	.word	0x00000048
        /*0780*/ 	.short	0x010b
        /*0782*/ 	.byte	0x15
	.zero		1


	//   ....[98]....
        /*0784*/ 	.word	0x00005d00
        /*0788*/ 	.word	0x000000ff
        /*078c*/ 	.word	0x00000000
        /*0790*/ 	.short	0x0101
        /*0792*/ 	.byte	0x07
	.zero		1


	//   ....[99]....
        /*0794*/ 	.word	0x00005d10
        /*0798*/ 	.word	0x000000ff
        /*079c*/ 	.word	0x00000070
        /*07a0*/ 	.short	0x010a
        /*07a2*/ 	.byte	0x15
	.zero		1


	//   ....[100]....
        /*07a4*/ 	.word	0x00005ec0
        /*07a8*/ 	.word	0x000000ff
        /*07ac*/ 	.word	0x00000050
        /*07b0*/ 	.short	0x010b
        /*07b2*/ 	.byte	0x15
	.zero		1


	//   ....[101]....
        /*07b4*/ 	.word	0x00005ed0
        /*07b8*/ 	.word	0x000000ff
        /*07bc*/ 	.word	0x00000000
        /*07c0*/ 	.short	0x0101
        /*07c2*/ 	.byte	0x1d
	.zero		1


	//   ....[102]....
        /*07c4*/ 	.word	0x00005ee0
        /*07c8*/ 	.word	0x000000ff
        /*07cc*/ 	.word	0x00000078
        /*07d0*/ 	.short	0x010a
        /*07d2*/ 	.byte	0x15
	.zero		1


	//   ....[103]....
        /*07d4*/ 	.word	0x00006120
        /*07d8*/ 	.word	0x000000ff
        /*07dc*/ 	.word	0x00000058
        /*07e0*/ 	.short	0x010b
        /*07e2*/ 	.byte	0x15
	.zero		1


	//   ....[104]....
        /*07e4*/ 	.word	0x00006130
        /*07e8*/ 	.word	0x000000ff
        /*07ec*/ 	.word	0x00000000
        /*07f0*/ 	.short	0x0101
        /*07f2*/ 	.byte	0x1e
	.zero		1


	//   ....[105]....
        /*07f4*/ 	.word	0x00006160
        /*07f8*/ 	.word	0x000000ff
        /*07fc*/ 	.word	0x00000060
        /*0800*/ 	.short	0x010a
        /*0802*/ 	.byte	0x15
	.zero		1


	//   ....[106]....
        /*0804*/ 	.word	0x00006180
        /*0808*/ 	.word	0x000000ff
        /*080c*/ 	.word	0x00000068
        /*0810*/ 	.short	0x010a
        /*0812*/ 	.byte	0x15
	.zero		1


	//   ....[107]....
        /*0814*/ 	.word	0x000061a0
        /*0818*/ 	.word	0x000000ff
        /*081c*/ 	.word	0x00000070
        /*0820*/ 	.short	0x010a
        /*0822*/ 	.byte	0x15
	.zero		1


	//   ....[108]....
        /*0824*/ 	.word	0x000061f0
        /*0828*/ 	.word	0x00000002
        /*082c*/ 	.word	0x00000078
        /*0830*/ 	.short	0x010a
        /*0832*/ 	.byte	0xff
	.zero		1


	//   ....[109]....
        /*0834*/ 	.word	0x00006560
        /*0838*/ 	.word	0x00000000
        /*083c*/ 	.word	0x00000090
        /*0840*/ 	.short	0x010a
        /*0842*/ 	.byte	0xff
	.zero		1


	//   ....[110]....
        /*0844*/ 	.word	0x00006630
        /*0848*/ 	.word	0x00000000
        /*084c*/ 	.word	0x00000000
        /*0850*/ 	.short	0x0101
        /*0852*/ 	.byte	0xff
	.zero		1


	//   ....[111]....
        /*0854*/ 	.word	0x00007270
        /*0858*/ 	.word	0x000000ff
        /*085c*/ 	.word	0x00000040
        /*0860*/ 	.short	0x010a
        /*0862*/ 	.byte	0x2b
	.zero		1


	//   ....[112]....
        /*0864*/ 	.word	0x000072a0
        /*0868*/ 	.word	0x00000049
        /*086c*/ 	.word	0x000000b0
        /*0870*/ 	.short	0x010a
        /*0872*/ 	.byte	0xff
	.zero		1


	//   ....[113]....
        /*0874*/ 	.word	0x00007390
        /*0878*/ 	.word	0x000000ff
        /*087c*/ 	.word	0x00000040
        /*0880*/ 	.short	0x010a
        /*0882*/ 	.byte	0x2b
	.zero		1


	//   ....[114]....
        /*0884*/ 	.word	0x00007480
        /*0888*/ 	.word	0x00000049
        /*088c*/ 	.word	0x000000b0
        /*0890*/ 	.short	0x010a
        /*0892*/ 	.byte	0xff
	.zero		1


	//   ....[115]....
        /*0894*/ 	.word	0x00007c90
        /*0898*/ 	.word	0x00000000
        /*089c*/ 	.word	0x00000000
        /*08a0*/ 	.short	0x0101
        /*08a2*/ 	.byte	0xff
	.zero		1


	//   ....[116]....
        /*08a4*/ 	.word	0x00007ca0
        /*08a8*/ 	.word	0x00000002
        /*08ac*/ 	.word	0x00000040
        /*08b0*/ 	.short	0x010a
        /*08b2*/ 	.byte	0xff
	.zero		1


	//   ....[117]....
        /*08b4*/ 	.word	0x00007d80
        /*08b8*/ 	.word	0x00000002
        /*08bc*/ 	.word	0x00000040
        /*08c0*/ 	.short	0x010a
        /*08c2*/ 	.byte	0xff
	.zero		1


	//   ....[118]....
        /*08c4*/ 	.word	0x00008630
        /*08c8*/ 	.word	0x00000015
        /*08cc*/ 	.word	0x00000000
        /*08d0*/ 	.short	0x0101
        /*08d2*/ 	.byte	0xff
	.zero		1


	//   ....[119]....
        /*08d4*/ 	.word	0x00008650
        /*08d8*/ 	.word	0x00000000
        /*08dc*/ 	.word	0x00000040
        /*08e0*/ 	.short	0x010a
        /*08e2*/ 	.byte	0xff
	.zero		1


	//   ....[120]....
        /*08e4*/ 	.word	0x00008720
        /*08e8*/ 	.word	0x00000000
        /*08ec*/ 	.word	0x00000040
        /*08f0*/ 	.short	0x010a
        /*08f2*/ 	.byte	0xff
	.zero		1


	//   ....[121]....
        /*08f4*/ 	.word	0x00008fe0
        /*08f8*/ 	.word	0x00000015
        /*08fc*/ 	.word	0x00000000
        /*0900*/ 	.short	0x0101
        /*0902*/ 	.byte	0xff
	.zero		1


	//   ....[122]....
        /*0904*/ 	.word	0x00009000
        /*0908*/ 	.word	0x00000000
        /*090c*/ 	.word	0x00000040
        /*0910*/ 	.short	0x010a
        /*0912*/ 	.byte	0xff
	.zero		1


	//   ....[123]....
        /*0914*/ 	.word	0x000090d0
        /*0918*/ 	.word	0x00000000
        /*091c*/ 	.word	0x00000040
        /*0920*/ 	.short	0x010a
        /*0922*/ 	.byte	0xff
	.zero		1


	//   ....[124]....
        /*0924*/ 	.word	0x000099c0
        /*0928*/ 	.word	0x00000015
        /*092c*/ 	.word	0x00000000
        /*0930*/ 	.short	0x0101
        /*0932*/ 	.byte	0xff
	.zero		1


	//   ....[125]....
        /*0934*/ 	.word	0x000099e0
        /*0938*/ 	.word	0x00000000
        /*093c*/ 	.word	0x00000040
        /*0940*/ 	.short	0x010a
        /*0942*/ 	.byte	0xff
	.zero		1


	//   ....[126]....
        /*0944*/ 	.word	0x00009ab0
        /*0948*/ 	.word	0x00000000
        /*094c*/ 	.word	0x00000040
        /*0950*/ 	.short	0x010a
        /*0952*/ 	.byte	0xff
	.zero		1


	//   ....[127]....
        /*0954*/ 	.word	0x0000a3d0
        /*0958*/ 	.word	0x00000015
        /*095c*/ 	.word	0x00000000
        /*0960*/ 	.short	0x0101
        /*0962*/ 	.byte	0xff
	.zero		1


	//   ....[128]....
        /*0964*/ 	.word	0x0000a3f0
        /*0968*/ 	.word	0x00000000
        /*096c*/ 	.word	0x00000040
        /*0970*/ 	.short	0x010a
        /*0972*/ 	.byte	0xff
	.zero		1


	//   ....[129]....
        /*0974*/ 	.word	0x0000a4c0
        /*0978*/ 	.word	0x00000000
        /*097c*/ 	.word	0x00000040
        /*0980*/ 	.short	0x010a
        /*0982*/ 	.byte	0xff
	.zero		1


	//   ....[130]....
        /*0984*/ 	.word	0x0000adc0
        /*0988*/ 	.word	0x00000015
        /*098c*/ 	.word	0x00000000
        /*0990*/ 	.short	0x0101
        /*0992*/ 	.byte	0xff
	.zero		1


	//   ....[131]....
        /*0994*/ 	.word	0x0000ade0
        /*0998*/ 	.word	0x00000000
        /*099c*/ 	.word	0x00000040
        /*09a0*/ 	.short	0x010a
        /*09a2*/ 	.byte	0xff
	.zero		1


	//   ....[132]....
        /*09a4*/ 	.word	0x0000aeb0
        /*09a8*/ 	.word	0x00000000
        /*09ac*/ 	.word	0x00000040
        /*09b0*/ 	.short	0x010a
        /*09b2*/ 	.byte	0xff
	.zero		1


	//   ....[133]....
        /*09b4*/ 	.word	0x0000b7b0
        /*09b8*/ 	.word	0x00000015
        /*09bc*/ 	.word	0x00000000
        /*09c0*/ 	.short	0x0101
        /*09c2*/ 	.byte	0xff
	.zero		1


	//   ....[134]....
        /*09c4*/ 	.word	0x0000b7d0
        /*09c8*/ 	.word	0x00000000
        /*09cc*/ 	.word	0x00000040
        /*09d0*/ 	.short	0x010a
        /*09d2*/ 	.byte	0xff
	.zero		1


	//   ....[135]....
        /*09d4*/ 	.word	0x0000b8a0
        /*09d8*/ 	.word	0x00000000
        /*09dc*/ 	.word	0x00000040
        /*09e0*/ 	.short	0x010a
        /*09e2*/ 	.byte	0xff
	.zero		1


	//   ....[136]....
        /*09e4*/ 	.word	0x0000bbb0
        /*09e8*/ 	.word	0x00000049
        /*09ec*/ 	.word	0x00000000
        /*09f0*/ 	.short	0x0101
        /*09f2*/ 	.byte	0xff
	.zero		1


	//   ....[137]....
        /*09f4*/ 	.word	0x0000c1a0
        /*09f8*/ 	.word	0x00000000
        /*09fc*/ 	.word	0x00000000
        /*0a00*/ 	.short	0x0101
        /*0a02*/ 	.byte	0xff
	.zero		1


	//   ....[138]....
        /*0a04*/ 	.word	0x0000c450
        /*0a08*/ 	.word	0x000000ff
        /*0a0c*/ 	.word	0x00000000
        /*0a10*/ 	.short	0x0101
        /*0a12*/ 	.byte	0x04
	.zero		1


	//   ....[139]....
        /*0a14*/ 	.word	0x0000c470
        /*0a18*/ 	.word	0x00000000
        /*0a1c*/ 	.word	0x00000100
        /*0a20*/ 	.short	0x010a
        /*0a22*/ 	.byte	0xff
	.zero		1


	//   ....[140]....
        /*0a24*/ 	.word	0x0000c4d0
        /*0a28*/ 	.word	0x00000000
        /*0a2c*/ 	.word	0x00000020
        /*0a30*/ 	.short	0x010a
        /*0a32*/ 	.byte	0xff
	.zero		1


	//   ....[141]....
        /*0a34*/ 	.word	0x0000c530
        /*0a38*/ 	.word	0x00000000
        /*0a3c*/ 	.word	0x00000020
        /*0a40*/ 	.short	0x010a
        /*0a42*/ 	.byte	0xff
	.zero		1


	//   ....[142]....
        /*0a44*/ 	.word	0x0000c580
        /*0a48*/ 	.word	0x00000003
        /*0a4c*/ 	.word	0x00000090
        /*0a50*/ 	.short	0x010a
        /*0a52*/ 	.byte	0xff
	.zero		1


	//   ....[143]....
        /*0a54*/ 	.word	0x0000c5e0
        /*0a58*/ 	.word	0x00000000
        /*0a5c*/ 	.word	0x00000000
        /*0a60*/ 	.short	0x010a
        /*0a62*/ 	.byte	0xff
	.zero		1


	//   ....[144]....
        /*0a64*/ 	.word	0x0000c640
        /*0a68*/ 	.word	0x00000000
        /*0a6c*/ 	.word	0x00000000
        /*0a70*/ 	.short	0x010a
        /*0a72*/ 	.byte	0xff
	.zero		1


	//   ....[145]....
        /*0a74*/ 	.word	0x0000c6a0
        /*0a78*/ 	.word	0x00000000
        /*0a7c*/ 	.word	0x00000000
        /*0a80*/ 	.short	0x010a
        /*0a82*/ 	.byte	0xff
	.zero		1


	//   ....[146]....
        /*0a84*/ 	.word	0x0000c6f0
        /*0a88*/ 	.word	0x00000000
        /*0a8c*/ 	.word	0x000000f0
        /*0a90*/ 	.short	0x010a
        /*0a92*/ 	.byte	0xff
	.zero		1


	//   ....[147]....
        /*0a94*/ 	.word	0x0000c750
        /*0a98*/ 	.word	0x00000000
        /*0a9c*/ 	.word	0x000000a0
        /*0aa0*/ 	.short	0x010a
        /*0aa2*/ 	.byte	0xff
	.zero		1


	//   ....[148]....
        /*0aa4*/ 	.word	0x0000c7a0
        /*0aa8*/ 	.word	0x00000000
        /*0aac*/ 	.word	0x00000090
        /*0ab0*/ 	.short	0x010a
        /*0ab2*/ 	.byte	0xff
	.zero		1


	//   ....[149]....
        /*0ab4*/ 	.word	0x0000c800
        /*0ab8*/ 	.word	0x00000000
        /*0abc*/ 	.word	0x000000a0
        /*0ac0*/ 	.short	0x010a
        /*0ac2*/ 	.byte	0xff
	.zero		1


	//   ....[150]....
        /*0ac4*/ 	.word	0x0000c860
        /*0ac8*/ 	.word	0x00000005
        /*0acc*/ 	.word	0x00000008
        /*0ad0*/ 	.short	0x010a
        /*0ad2*/ 	.byte	0xff
	.zero		1


	//   ....[151]....
        /*0ad4*/ 	.word	0x0000c950
        /*0ad8*/ 	.word	0x00000003
        /*0adc*/ 	.word	0x00000008
        /*0ae0*/ 	.short	0x010a
        /*0ae2*/ 	.byte	0xff
	.zero		1


	//   ....[152]....
        /*0ae4*/ 	.word	0x0000c9a0
        /*0ae8*/ 	.word	0x00000000
        /*0aec*/ 	.word	0x00000090
        /*0af0*/ 	.short	0x010a
        /*0af2*/ 	.byte	0xff
	.zero		1


	//   ....[153]....
        /*0af4*/ 	.word	0x0000ca00
        /*0af8*/ 	.word	0x00000000
        /*0afc*/ 	.word	0x000000d0
        /*0b00*/ 	.short	0x010a
        /*0b02*/ 	.byte	0xff
	.zero		1


	//   ....[154]....
        /*0b04*/ 	.word	0x0000ca60
        /*0b08*/ 	.word	0x00000000
        /*0b0c*/ 	.word	0x00000000
        /*0b10*/ 	.short	0x010a
        /*0b12*/ 	.byte	0xff
	.zero		1


	//   ....[155]....
        /*0b14*/ 	.word	0x0000cac0
        /*0b18*/ 	.word	0x00000000
        /*0b1c*/ 	.word	0x00000000
        /*0b20*/ 	.short	0x010a
        /*0b22*/ 	.byte	0xff
	.zero		1


	//   ....[156]....
        /*0b24*/ 	.word	0x0000cb20
        /*0b28*/ 	.word	0x00000000
        /*0b2c*/ 	.word	0x00000000
        /*0b30*/ 	.short	0x010a
        /*0b32*/ 	.byte	0xff
	.zero		1


	//   ....[157]....
        /*0b34*/ 	.word	0x0000cb80
        /*0b38*/ 	.word	0x00000000
        /*0b3c*/ 	.word	0x00000000
        /*0b40*/ 	.short	0x010a
        /*0b42*/ 	.byte	0xff
	.zero		1


	//   ....[158]....
        /*0b44*/ 	.word	0x0000cbe0
        /*0b48*/ 	.word	0x00000000
        /*0b4c*/ 	.word	0x00000110
        /*0b50*/ 	.short	0x010a
        /*0b52*/ 	.byte	0xff
	.zero		1


	//   ....[159]....
        /*0b54*/ 	.word	0x0000cc30
        /*0b58*/ 	.word	0x0000000c
        /*0b5c*/ 	.word	0x00000090
        /*0b60*/ 	.short	0x010a
        /*0b62*/ 	.byte	0xff
	.zero		1


	//   ....[160]....
        /*0b64*/ 	.word	0x0000cc90
        /*0b68*/ 	.word	0x00000000
        /*0b6c*/ 	.word	0x00000088
        /*0b70*/ 	.short	0x010a
        /*0b72*/ 	.byte	0xff
	.zero		1


	//   ....[161]....
        /*0b74*/ 	.word	0x0000ccf0
        /*0b78*/ 	.word	0x00000000
        /*0b7c*/ 	.word	0x00000060
        /*0b80*/ 	.short	0x010a
        /*0b82*/ 	.byte	0xff
	.zero		1


	//   ....[162]....
        /*0b84*/ 	.word	0x0000cd50
        /*0b88*/ 	.word	0x00000000
        /*0b8c*/ 	.word	0x00000068
        /*0b90*/ 	.short	0x010a
        /*0b92*/ 	.byte	0xff
	.zero		1


	//   ....[163]....
        /*0b94*/ 	.word	0x0000cdb0
        /*0b98*/ 	.word	0x00000000
        /*0b9c*/ 	.word	0x00000070
        /*0ba0*/ 	.short	0x010a
        /*0ba2*/ 	.byte	0xff
	.zero		1


	//   ....[164]....
        /*0ba4*/ 	.word	0x0000ce10
        /*0ba8*/ 	.word	0x00000000
        /*0bac*/ 	.word	0x00000078
        /*0bb0*/ 	.short	0x010a
        /*0bb2*/ 	.byte	0xff
	.zero		1


	//   ....[165]....
        /*0bb4*/ 	.word	0x0000ce70
        /*0bb8*/ 	.word	0x00000000
        /*0bbc*/ 	.word	0x00000060
        /*0bc0*/ 	.short	0x010a
        /*0bc2*/ 	.byte	0xff
	.zero		1


	//   ....[166]....
        /*0bc4*/ 	.word	0x0000ced0
        /*0bc8*/ 	.word	0x00000000
        /*0bcc*/ 	.word	0x00000068
        /*0bd0*/ 	.short	0x010a
        /*0bd2*/ 	.byte	0xff
	.zero		1


	//   ....[167]....
        /*0bd4*/ 	.word	0x0000cf30
        /*0bd8*/ 	.word	0x00000000
        /*0bdc*/ 	.word	0x00000070
        /*0be0*/ 	.short	0x010a
        /*0be2*/ 	.byte	0xff
	.zero		1


	//   ....[168]....
        /*0be4*/ 	.word	0x0000cf90
        /*0be8*/ 	.word	0x00000000
        /*0bec*/ 	.word	0x00000078
        /*0bf0*/ 	.short	0x010a
        /*0bf2*/ 	.byte	0xff
	.zero		1


	//   ....[169]....
        /*0bf4*/ 	.word	0x0000cff0
        /*0bf8*/ 	.word	0x00000000
        /*0bfc*/ 	.word	0x00000060
        /*0c00*/ 	.short	0x010a
        /*0c02*/ 	.byte	0xff
	.zero		1


	//   ....[170]....
        /*0c04*/ 	.word	0x0000d050
        /*0c08*/ 	.word	0x00000000
        /*0c0c*/ 	.word	0x00000068
        /*0c10*/ 	.short	0x010a
        /*0c12*/ 	.byte	0xff
	.zero		1


	//   ....[171]....
        /*0c14*/ 	.word	0x0000d0b0
        /*0c18*/ 	.word	0x00000002
        /*0c1c*/ 	.word	0x00000070
        /*0c20*/ 	.short	0x010a
        /*0c22*/ 	.byte	0xff
	.zero		1


	//   ....[172]....
        /*0c24*/ 	.word	0x0000d100
        /*0c28*/ 	.word	0x00000000
        /*0c2c*/ 	.word	0x00000090
        /*0c30*/ 	.short	0x010a
        /*0c32*/ 	.byte	0xff
	.zero		1


	//   ....[173]....
        /*0c34*/ 	.word	0x0000d160
        /*0c38*/ 	.word	0x00000002
        /*0c3c*/ 	.word	0x00000040
        /*0c40*/ 	.short	0x010a
        /*0c42*/ 	.byte	0xff
	.zero		1


	//   ....[174]....
        /*0c44*/ 	.word	0x0000d1b0
        /*0c48*/ 	.word	0x00000049
        /*0c4c*/ 	.word	0x000000b0
        /*0c50*/ 	.short	0x010a
        /*0c52*/ 	.byte	0xff
	.zero		1


	//   ....[175]....
        /*0c54*/ 	.word	0x0000d200
        /*0c58*/ 	.word	0x00000002
        /*0c5c*/ 	.word	0x00000040
        /*0c60*/ 	.short	0x010a
        /*0c62*/ 	.byte	0xff
	.zero		1


	//   ....[176]....
        /*0c64*/ 	.word	0x0000d250
        /*0c68*/ 	.word	0x00000000
        /*0c6c*/ 	.word	0x00000040
        /*0c70*/ 	.short	0x010a
        /*0c72*/ 	.byte	0xff
	.zero		1


	//   ....[177]....
        /*0c74*/ 	.word	0x0000d2a0
        /*0c78*/ 	.word	0x00000000
        /*0c7c*/ 	.word	0x00000040
        /*0c80*/ 	.short	0x010a
        /*0c82*/ 	.byte	0xff
	.zero		1


	//   ....[178]....
        /*0c84*/ 	.word	0x0000d2f0
        /*0c88*/ 	.word	0x00000000
        /*0c8c*/ 	.word	0x00000040
        /*0c90*/ 	.short	0x010a
        /*0c92*/ 	.byte	0xff
	.zero		1


	//   ....[179]....
        /*0c94*/ 	.word	0x0000d340
        /*0c98*/ 	.word	0x00000000
        /*0c9c*/ 	.word	0x00000040
        /*0ca0*/ 	.short	0x010a
        /*0ca2*/ 	.byte	0xff
	.zero		1


	//   ....[180]....
        /*0ca4*/ 	.word	0x0000d390
        /*0ca8*/ 	.word	0x00000000
        /*0cac*/ 	.word	0x00000040
        /*0cb0*/ 	.short	0x010a
        /*0cb2*/ 	.byte	0xff
	.zero		1


	//   ....[181]....
        /*0cb4*/ 	.word	0x0000d3e0
        /*0cb8*/ 	.word	0x00000000
        /*0cbc*/ 	.word	0x00000040
        /*0cc0*/ 	.short	0x010a
        /*0cc2*/ 	.byte	0xff
	.zero		1


	//----- nvinfo : EIATTR_NUM_MBARRIERS
	.align		4
.L_47:
        /*0cc4*/ 	.byte	0x03, 0x38
        /*0cc6*/ 	.short	0x0023


	//----- nvinfo : EIATTR_EXIT_INSTR_OFFSETS
	.align		4
        /*0cc8*/ 	.byte	0x04, 0x1c
        /*0cca*/ 	.short	(.L_49 - .L_48)


	//   ....[0]....
.L_48:
        /*0ccc*/ 	.word	0x00002d30


	//   ....[1]....
        /*0cd0*/ 	.word	0x00003220


	//   ....[2]....
        /*0cd4*/ 	.word	0x00003280


	//   ....[3]....
        /*0cd8*/ 	.word	0x000047c0


	//   ....[4]....
        /*0cdc*/ 	.word	0x00006220


	//   ....[5]....
        /*0ce0*/ 	.word	0x00006260


	//   ....[6]....
        /*0ce4*/ 	.word	0x0000c340


	//   ....[7]....
        /*0ce8*/ 	.word	0x0000c3c0


	//   ....[8]....
        /*0cec*/ 	.word	0x0000c3f0


	//   ....[9]....
        /*0cf0*/ 	.word	0x0000c460


	//----- nvinfo : EIATTR_MAX_THREADS
	.align		4
.L_49:
        /*0cf4*/ 	.byte	0x04, 0x05
        /*0cf6*/ 	.short	(.L_51 - .L_50)
.L_50:
        /*0cf8*/ 	.word	0x00000100
        /*0cfc*/ 	.word	0x00000001
        /*0d00*/ 	.word	0x00000001


	//----- nvinfo : EIATTR_CRS_STACK_SIZE
	.align		4
.L_51:
        /*0d04*/ 	.byte	0x04, 0x1e
        /*0d06*/ 	.short	(.L_53 - .L_52)
.L_52:
        /*0d08*/ 	.word	0x00000000


	//----- nvinfo : EIATTR_CBANK_PARAM_SIZE
	.align		4
.L_53:
        /*0d0c*/ 	.byte	0x03, 0x19
        /*0d0e*/ 	.short	0x0800


	//----- nvinfo : EIATTR_PARAM_CBANK
	.align		4
        /*0d10*/ 	.byte	0x04, 0x0a
        /*0d12*/ 	.short	(.L_55 - .L_54)
	.align		4
.L_54:
        /*0d14*/ 	.word	index@(.nv.constant0._ZN7cutlass13device_kernelINS_4gemm6kernel13GemmUniversalIN4cute5tupleIJiiiiEEENS1_10collective13CollectiveMmaINS1_35MainloopSm100TmaUmmaWarpSpecializedILi4ELi2ELi4ENS5_IJNS4_1CILi2EEESB_NSA_ILi1EEEEEEEENS5_IJNSA_ILi128EEENSA_ILi256EEENSA_ILi64EEEEEENS_10tfloat32_tENS5_IJlSC_lEEESJ_SK_NS4_8TiledMMAINS4_8MMA_AtomIJNS4_23SM100_MMA_TF32_2x1SM_SSISJ_SJ_fLi128ELi256ELNS4_4UMMA5MajorE0ELSP_0ELNSO_7ScaleInE0ELSQ_0EEEEEENS4_6LayoutINS5_IJSC_SC_SC_EEENS5_IJNSA_ILi0EEESV_SV_EEEEENS5_IJNS4_10UnderscoreESY_SY_EEEEENS4_28SM100_TMA_2SM_LOAD_MULTICASTENS4_14ComposedLayoutINS4_7SwizzleILi3ELi4ELi3EEENS4_18smem_ptr_flag_bitsILi32EEENST_INS5_IJNSA_ILi8EEENSA_ILi32EEEEEENS5_IJS18_SC_EEEEEEEvNS4_8identityENS4_18SM100_TMA_2SM_LOADES1C_vS1D_EENS_8epilogue10collective18CollectiveEpilogueINS1G_23Sm100TmaWarpSpecializedILi4ELi2ELi16ELb1ELb0EEEJNS5_IJSH_SG_SH_EEENS5_IJNST_ISH_SC_EENST_INS5_IJNSA_ILi16EEESB_EEENS5_IJSC_SF_EEEEEEEESJ_SK_SJ_SK_NS1G_6fusion15FusionCallbacksIS1K_NS1S_17LinearCombinationISJ_fSJ_fLNS_15FloatRoundStyleE2EEES1L_S1R_JEEENS4_5SM1004TMEM4LOAD26SM100_TMEM_LOAD_32dp32b16xENS4_13SM90_TMA_LOADENS12_INS13_ILi2ELi4ELi3EEES16_NST_INS5_IJS17_S1N_EEENS5_IJS1N_SC_EEEEEEENS4_39AutoVectorizingCopyWithAssumedAlignmentILi128EEENS4_14SM90_TMA_STOREES27_S29_S29_EEEvvEEEEvNT_6ParamsE)
        /*0d18*/ 	.short	0x0380
        /*0d1a*/ 	.short	0x0800


	//----- nvinfo : EIATTR_SW_WAR
	.align		4
.L_55:
        /*0d1c*/ 	.byte	0x04, 0x36
        /*0d1e*/ 	.short	(.L_57 - .L_56)
.L_56:
        /*0d20*/ 	.word	0x00000008
.L_57:


//--------------------- .nv.callgraph             --------------------------
	.section	.nv.callgraph,"",@"SHT_CUDA_CALLGRAPH"
	.align	4
	.sectionentsize	8
	.align		4
        /*0000*/ 	.word	0x00000000
	.align		4
        /*0004*/ 	.word	0xffffffff
	.align		4
        /*0008*/ 	.word	index@(_ZN7cutlass13device_kernelINS_4gemm6kernel13GemmUniversalIN4cute5tupleIJiiiiEEENS1_10collective13CollectiveMmaINS1_35MainloopSm100TmaUmmaWarpSpecializedILi4ELi2ELi4ENS5_IJNS4_1CILi2EEESB_NSA_ILi1EEEEEEEENS5_IJNSA_ILi128EEENSA_ILi256EEENSA_ILi64EEEEEENS_10tfloat32_tENS5_IJlSC_lEEESJ_SK_NS4_8TiledMMAINS4_8MMA_AtomIJNS4_23SM100_MMA_TF32_2x1SM_SSISJ_SJ_fLi128ELi256ELNS4_4UMMA5MajorE0ELSP_0ELNSO_7ScaleInE0ELSQ_0EEEEEENS4_6LayoutINS5_IJSC_SC_SC_EEENS5_IJNSA_ILi0EEESV_SV_EEEEENS5_IJNS4_10UnderscoreESY_SY_EEEEENS4_28SM100_TMA_2SM_LOAD_MULTICASTENS4_14ComposedLayoutINS4_7SwizzleILi3ELi4ELi3EEENS4_18smem_ptr_flag_bitsILi32EEENST_INS5_IJNSA_ILi8EEENSA_ILi32EEEEEENS5_IJS18_SC_EEEEEEEvNS4_8identityENS4_18SM100_TMA_2SM_LOADES1C_vS1D_EENS_8epilogue10collective18CollectiveEpilogueINS1G_23Sm100TmaWarpSpecializedILi4ELi2ELi16ELb1ELb0EEEJNS5_IJSH_SG_SH_EEENS5_IJNST_ISH_SC_EENST_INS5_IJNSA_ILi16EEESB_EEENS5_IJSC_SF_EEEEEEEESJ_SK_SJ_SK_NS1G_6fusion15FusionCallbacksIS1K_NS1S_17LinearCombinationISJ_fSJ_fLNS_15FloatRoundStyleE2EEES1L_S1R_JEEENS4_5SM1004TMEM4LOAD26SM100_TMEM_LOAD_32dp32b16xENS4_13SM90_TMA_LOADENS12_INS13_ILi2ELi4ELi3EEES16_NST_INS5_IJS17_S1N_EEENS5_IJS1N_SC_EEEEEEENS4_39AutoVectorizingCopyWithAssumedAlignmentILi128EEENS4_14SM90_TMA_STOREES27_S29_S29_EEEvvEEEEvNT_6ParamsE)
	.align		4
        /*000c*/ 	.word	index@(__assertfail)
	.align		4
        /*0010*/ 	.word	0x00000000
	.align		4
        /*0014*/ 	.word	0xfffffffe
	.align		4
        /*0018*/ 	.word	0x00000000
	.align		4
        /*001c*/ 	.word	0xfffffffd
	.align		4
        /*0020*/ 	.word	0x00000000
	.align		4
        /*0024*/ 	.word	0xfffffffc


//--------------------- .nv.constant4             --------------------------
	.section	.nv.constant4,"a",@progbits
	.align	8
	.align		8
.nv.constant4:
        /*0000*/ 	.dword	__assertfail
	.align		8
        /*0008*/ 	.dword	__unnamed_1
	.align		8
        /*0010*/ 	.dword	__unnamed_2
	.align		8
        /*0018*/ 	.dword	_ZN40_INTERNAL_80ac4886_4_k_cu_80d485ab_100804cuda3std3__45__cpo5beginE
	.align		8
        /*0020*/ 	.dword	_ZN40_INTERNAL_80ac4886_4_k_cu_80d485ab_100804cuda3std3__45__cpo3endE
	.align		8
        /*0028*/ 	.dword	_ZN40_INTERNAL_80ac4886_4_k_cu_80d485ab_100804cuda3std3__45__cpo6cbeginE
	.align		8
        /*0030*/ 	.dword	_ZN40_INTERNAL_80ac4886_4_k_cu_80d485ab_100804cuda3std3__45__cpo4cendE
	.align		8
        /*0038*/ 	.dword	_ZN40_INTERNAL_80ac4886_4_k_cu_80d485ab_100804cuda3std3__442_GLOBAL__N__80ac4886_4_k_cu_80d485ab_100806ignoreE
	.align		8
        /*0040*/ 	.dword	_ZN40_INTERNAL_80ac4886_4_k_cu_80d485ab_100804cuda3std3__419piecewise_constructE
	.align		8
        /*0048*/ 	.dword	_ZN40_INTERNAL_80ac4886_4_k_cu_80d485ab_100804cuda3std3__48in_placeE
	.align		8
        /*0050*/ 	.dword	_ZN40_INTERNAL_80ac4886_4_k_cu_80d485ab_100804cuda3std6ranges3__45__cpo4swapE
	.align		8
        /*0058*/ 	.dword	_ZN40_INTERNAL_80ac4886_4_k_cu_80d485ab_100804cuda3std6ranges3__45__cpo9iter_moveE
	.align		8
        /*0060*/ 	.dword	_ZN40_INTERNAL_80ac4886_4_k_cu_80d485ab_100804cute7productE
	.align		8
        /*0068*/ 	.dword	_ZN40_INTERNAL_80ac4886_4_k_cu_80d485ab_100804cute1_E
	.align		8
        /*0070*/ 	.dword	$str$25
	.align		8
        /*0078*/ 	.dword	$str$26
	.align		8
        /*0080*/ 	.dword	$str$27
	.align		8
        /*0088*/ 	.dword	$str$28


//--------------------- .text._ZN7cutlass13device_kernelINS_4gemm6kernel13GemmUniversalIN4cute5tupleIJiiiiEEENS1_10collective13CollectiveMmaINS1_35MainloopSm100TmaUmmaWarpSpecializedILi4ELi2ELi4ENS5_IJNS4_1CILi2EEESB_NSA_ILi1EEEEEEEENS5_IJNSA_ILi128EEENSA_ILi256EEENSA_ILi64EEEEEENS_10tfloat32_tENS5_IJlSC_lEEESJ_SK_NS4_8TiledMMAINS4_8MMA_AtomIJNS4_23SM100_MMA_TF32_2x1SM_SSISJ_SJ_fLi128ELi256ELNS4_4UMMA5MajorE0ELSP_0ELNSO_7ScaleInE0ELSQ_0EEEEEENS4_6LayoutINS5_IJSC_SC_SC_EEENS5_IJNSA_ILi0EEESV_SV_EEEEENS5_IJNS4_10UnderscoreESY_SY_EEEEENS4_28SM100_TMA_2SM_LOAD_MULTICASTENS4_14ComposedLayoutINS4_7SwizzleILi3ELi4ELi3EEENS4_18smem_ptr_flag_bitsILi32EEENST_INS5_IJNSA_ILi8EEENSA_ILi32EEEEEENS5_IJS18_SC_EEEEEEEvNS4_8identityENS4_18SM100_TMA_2SM_LOADES1C_vS1D_EENS_8epilogue10collective18CollectiveEpilogueINS1G_23Sm100TmaWarpSpecializedILi4ELi2ELi16ELb1ELb0EEEJNS5_IJSH_SG_SH_EEENS5_IJNST_ISH_SC_EENST_INS5_IJNSA_ILi16EEESB_EEENS5_IJSC_SF_EEEEEEEESJ_SK_SJ_SK_NS1G_6fusion15FusionCallbacksIS1K_NS1S_17LinearCombinationISJ_fSJ_fLNS_15FloatRoundStyleE2EEES1L_S1R_JEEENS4_5SM1004TMEM4LOAD26SM100_TMEM_LOAD_32dp32b16xENS4_13SM90_TMA_LOADENS12_INS13_ILi2ELi4ELi3EEES16_NST_INS5_IJS17_S1N_EEENS5_IJS1N_SC_EEEEEEENS4_39AutoVectorizingCopyWithAssumedAlignmentILi128EEENS4_14SM90_TMA_STOREES27_S29_S29_EEEvvEEEEvNT_6ParamsE --------------------------
	.section	.text._ZN7cutlass13device_kernelINS_4gemm6kernel13GemmUniversalIN4cute5tupleIJiiiiEEENS1_10collective13CollectiveMmaINS1_35MainloopSm100TmaUmmaWarpSpecializedILi4ELi2ELi4ENS5_IJNS4_1CILi2EEESB_NSA_ILi1EEEEEEEENS5_IJNSA_ILi128EEENSA_ILi256EEENSA_ILi64EEEEEENS_10tfloat32_tENS5_IJlSC_lEEESJ_SK_NS4_8TiledMMAINS4_8MMA_AtomIJNS4_23SM100_MMA_TF32_2x1SM_SSISJ_SJ_fLi128ELi256ELNS4_4UMMA5MajorE0ELSP_0ELNSO_7ScaleInE0ELSQ_0EEEEEENS4_6LayoutINS5_IJSC_SC_SC_EEENS5_IJNSA_ILi0EEESV_SV_EEEEENS5_IJNS4_10UnderscoreESY_SY_EEEEENS4_28SM100_TMA_2SM_LOAD_MULTICASTENS4_14ComposedLayoutINS4_7SwizzleILi3ELi4ELi3EEENS4_18smem_ptr_flag_bitsILi32EEENST_INS5_IJNSA_ILi8EEENSA_ILi32EEEEEENS5_IJS18_SC_EEEEEEEvNS4_8identityENS4_18SM100_TMA_2SM_LOADES1C_vS1D_EENS_8epilogue10collective18CollectiveEpilogueINS1G_23Sm100TmaWarpSpecializedILi4ELi2ELi16ELb1ELb0EEEJNS5_IJSH_SG_SH_EEENS5_IJNST_ISH_SC_EENST_INS5_IJNSA_ILi16EEESB_EEENS5_IJSC_SF_EEEEEEEESJ_SK_SJ_SK_NS1G_6fusion15FusionCallbacksIS1K_NS1S_17LinearCombinationISJ_fSJ_fLNS_15FloatRoundStyleE2EEES1L_S1R_JEEENS4_5SM1004TMEM4LOAD26SM100_TMEM_LOAD_32dp32b16xENS4_13SM90_TMA_LOADENS12_INS13_ILi2ELi4ELi3EEES16_NST_INS5_IJS17_S1N_EEENS5_IJS1N_SC_EEEEEEENS4_39AutoVectorizingCopyWithAssumedAlignmentILi128EEENS4_14SM90_TMA_STOREES27_S29_S29_EEEvvEEEEvNT_6ParamsE,"ax",@progbits
	.align	128
.text._ZN7cutlass13device_kernelINS_4gemm6kernel13GemmUniversalIN4cute5tupleIJiiiiEEENS1_10collective13CollectiveMmaINS1_35MainloopSm100TmaUmmaWarpSpecializedILi4ELi2ELi4ENS5_IJNS4_1CILi2EEESB_NSA_ILi1EEEEEEEENS5_IJNSA_ILi128EEENSA_ILi256EEENSA_ILi64EEEEEENS_10tfloat32_tENS5_IJlSC_lEEESJ_SK_NS4_8TiledMMAINS4_8MMA_AtomIJNS4_23SM100_MMA_TF32_2x1SM_SSISJ_SJ_fLi128ELi256ELNS4_4UMMA5MajorE0ELSP_0ELNSO_7ScaleInE0ELSQ_0EEEEEENS4_6LayoutINS5_IJSC_SC_SC_EEENS5_IJNSA_ILi0EEESV_SV_EEEEENS5_IJNS4_10UnderscoreESY_SY_EEEEENS4_28SM100_TMA_2SM_LOAD_MULTICASTENS4_14ComposedLayoutINS4_7SwizzleILi3ELi4ELi3EEENS4_18smem_ptr_flag_bitsILi32EEENST_INS5_IJNSA_ILi8EEENSA_ILi32EEEEEENS5_IJS18_SC_EEEEEEEvNS4_8identityENS4_18SM100_TMA_2SM_LOADES1C_vS1D_EENS_8epilogue10collective18CollectiveEpilogueINS1G_23Sm100TmaWarpSpecializedILi4ELi2ELi16ELb1ELb0EEEJNS5_IJSH_SG_SH_EEENS5_IJNST_ISH_SC_EENST_INS5_IJNSA_ILi16EEESB_EEENS5_IJSC_SF_EEEEEEEESJ_SK_SJ_SK_NS1G_6fusion15FusionCallbacksIS1K_NS1S_17LinearCombinationISJ_fSJ_fLNS_15FloatRoundStyleE2EEES1L_S1R_JEEENS4_5SM1004TMEM4LOAD26SM100_TMEM_LOAD_32dp32b16xENS4_13SM90_TMA_LOADENS12_INS13_ILi2ELi4ELi3EEES16_NST_INS5_IJS17_S1N_EEENS5_IJS1N_SC_EEEEEEENS4_39AutoVectorizingCopyWithAssumedAlignmentILi128EEENS4_14SM90_TMA_STOREES27_S29_S29_EEEvvEEEEvNT_6ParamsE:
        .type           _ZN7cutlass13device_kernelINS_4gemm6kernel13GemmUniversalIN4cute5tupleIJiiiiEEENS1_10collective13CollectiveMmaINS1_35MainloopSm100TmaUmmaWarpSpecializedILi4ELi2ELi4ENS5_IJNS4_1CILi2EEESB_NSA_ILi1EEEEEEEENS5_IJNSA_ILi128EEENSA_ILi256EEENSA_ILi64EEEEEENS_10tfloat32_tENS5_IJlSC_lEEESJ_SK_NS4_8TiledMMAINS4_8MMA_AtomIJNS4_23SM100_MMA_TF32_2x1SM_SSISJ_SJ_fLi128ELi256ELNS4_4UMMA5MajorE0ELSP_0ELNSO_7ScaleInE0ELSQ_0EEEEEENS4_6LayoutINS5_IJSC_SC_SC_EEENS5_IJNSA_ILi0EEESV_SV_EEEEENS5_IJNS4_10UnderscoreESY_SY_EEEEENS4_28SM100_TMA_2SM_LOAD_MULTICASTENS4_14ComposedLayoutINS4_7SwizzleILi3ELi4ELi3EEENS4_18smem_ptr_flag_bitsILi32EEENST_INS5_IJNSA_ILi8EEENSA_ILi32EEEEEENS5_IJS18_SC_EEEEEEEvNS4_8identityENS4_18SM100_TMA_2SM_LOADES1C_vS1D_EENS_8epilogue10collective18CollectiveEpilogueINS1G_23Sm100TmaWarpSpecializedILi4ELi2ELi16ELb1ELb0EEEJNS5_IJSH_SG_SH_EEENS5_IJNST_ISH_SC_EENST_INS5_IJNSA_ILi16EEESB_EEENS5_IJSC_SF_EEEEEEEESJ_SK_SJ_SK_NS1G_6fusion15FusionCallbacksIS1K_NS1S_17LinearCombinationISJ_fSJ_fLNS_15FloatRoundStyleE2EEES1L_S1R_JEEENS4_5SM1004TMEM4LOAD26SM100_TMEM_LOAD_32dp32b16xENS4_13SM90_TMA_LOADENS12_INS13_ILi2ELi4ELi3EEES16_NST_INS5_IJS17_S1N_EEENS5_IJS1N_SC_EEEEEEENS4_39AutoVectorizingCopyWithAssumedAlignmentILi128EEENS4_14SM90_TMA_STOREES27_S29_S29_EEEvvEEEEvNT_6ParamsE,@function
        .size           _ZN7cutlass13device_kernelINS_4gemm6kernel13GemmUniversalIN4cute5tupleIJiiiiEEENS1_10collective13CollectiveMmaINS1_35MainloopSm100TmaUmmaWarpSpecializedILi4ELi2ELi4ENS5_IJNS4_1CILi2EEESB_NSA_ILi1EEEEEEEENS5_IJNSA_ILi128EEENSA_ILi256EEENSA_ILi64EEEEEENS_10tfloat32_tENS5_IJlSC_lEEESJ_SK_NS4_8TiledMMAINS4_8MMA_AtomIJNS4_23SM100_MMA_TF32_2x1SM_SSISJ_SJ_fLi128ELi256ELNS4_4UMMA5MajorE0ELSP_0ELNSO_7ScaleInE0ELSQ_0EEEEEENS4_6LayoutINS5_IJSC_SC_SC_EEENS5_IJNSA_ILi0EEESV_SV_EEEEENS5_IJNS4_10UnderscoreESY_SY_EEEEENS4_28SM100_TMA_2SM_LOAD_MULTICASTENS4_14ComposedLayoutINS4_7SwizzleILi3ELi4ELi3EEENS4_18smem_ptr_flag_bitsILi32EEENST_INS5_IJNSA_ILi8EEENSA_ILi32EEEEEENS5_IJS18_SC_EEEEEEEvNS4_8identityENS4_18SM100_TMA_2SM_LOADES1C_vS1D_EENS_8epilogue10collective18CollectiveEpilogueINS1G_23Sm100TmaWarpSpecializedILi4ELi2ELi16ELb1ELb0EEEJNS5_IJSH_SG_SH_EEENS5_IJNST_ISH_SC_EENST_INS5_IJNSA_ILi16EEESB_EEENS5_IJSC_SF_EEEEEEEESJ_SK_SJ_SK_NS1G_6fusion15FusionCallbacksIS1K_NS1S_17LinearCombinationISJ_fSJ_fLNS_15FloatRoundStyleE2EEES1L_S1R_JEEENS4_5SM1004TMEM4LOAD26SM100_TMEM_LOAD_32dp32b16xENS4_13SM90_TMA_LOADENS12_INS13_ILi2ELi4ELi3EEES16_NST_INS5_IJS17_S1N_EEENS5_IJS1N_SC_EEEEEEENS4_39AutoVectorizingCopyWithAssumedAlignmentILi128EEENS4_14SM90_TMA_STOREES27_S29_S29_EEEvvEEEEvNT_6ParamsE,(.L_x_243 - _ZN7cutlass13device_kernelINS_4gemm6kernel13GemmUniversalIN4cute5tupleIJiiiiEEENS1_10collective13CollectiveMmaINS1_35MainloopSm100TmaUmmaWarpSpecializedILi4ELi2ELi4ENS5_IJNS4_1CILi2EEESB_NSA_ILi1EEEEEEEENS5_IJNSA_ILi128EEENSA_ILi256EEENSA_ILi64EEEEEENS_10tfloat32_tENS5_IJlSC_lEEESJ_SK_NS4_8TiledMMAINS4_8MMA_AtomIJNS4_23SM100_MMA_TF32_2x1SM_SSISJ_SJ_fLi128ELi256ELNS4_4UMMA5MajorE0ELSP_0ELNSO_7ScaleInE0ELSQ_0EEEEEENS4_6LayoutINS5_IJSC_SC_SC_EEENS5_IJNSA_ILi0EEESV_SV_EEEEENS5_IJNS4_10UnderscoreESY_SY_EEEEENS4_28SM100_TMA_2SM_LOAD_MULTICASTENS4_14ComposedLayoutINS4_7SwizzleILi3ELi4ELi3EEENS4_18smem_ptr_flag_bitsILi32EEENST_INS5_IJNSA_ILi8EEENSA_ILi32EEEEEENS5_IJS18_SC_EEEEEEEvNS4_8identityENS4_18SM100_TMA_2SM_LOADES1C_vS1D_EENS_8epilogue10collective18CollectiveEpilogueINS1G_23Sm100TmaWarpSpecializedILi4ELi2ELi16ELb1ELb0EEEJNS5_IJSH_SG_SH_EEENS5_IJNST_ISH_SC_EENST_INS5_IJNSA_ILi16EEESB_EEENS5_IJSC_SF_EEEEEEEESJ_SK_SJ_SK_NS1G_6fusion15FusionCallbacksIS1K_NS1S_17LinearCombinationISJ_fSJ_fLNS_15FloatRoundStyleE2EEES1L_S1R_JEEENS4_5SM1004TMEM4LOAD26SM100_TMEM_LOAD_32dp32b16xENS4_13SM90_TMA_LOADENS12_INS13_ILi2ELi4ELi3EEES16_NST_INS5_IJS17_S1N_EEENS5_IJS1N_SC_EEEEEEENS4_39AutoVectorizingCopyWithAssumedAlignmentILi128EEENS4_14SM90_TMA_STOREES27_S29_S29_EEEvvEEEEvNT_6ParamsE)
        .other          _ZN7cutlass13device_kernelINS_4gemm6kernel13GemmUniversalIN4cute5tupleIJiiiiEEENS1_10collective13CollectiveMmaINS1_35MainloopSm100TmaUmmaWarpSpecializedILi4ELi2ELi4ENS5_IJNS4_1CILi2EEESB_NSA_ILi1EEEEEEEENS5_IJNSA_ILi128EEENSA_ILi256EEENSA_ILi64EEEEEENS_10tfloat32_tENS5_IJlSC_lEEESJ_SK_NS4_8TiledMMAINS4_8MMA_AtomIJNS4_23SM100_MMA_TF32_2x1SM_SSISJ_SJ_fLi128ELi256ELNS4_4UMMA5MajorE0ELSP_0ELNSO_7ScaleInE0ELSQ_0EEEEEENS4_6LayoutINS5_IJSC_SC_SC_EEENS5_IJNSA_ILi0EEESV_SV_EEEEENS5_IJNS4_10UnderscoreESY_SY_EEEEENS4_28SM100_TMA_2SM_LOAD_MULTICASTENS4_14ComposedLayoutINS4_7SwizzleILi3ELi4ELi3EEENS4_18smem_ptr_flag_bitsILi32EEENST_INS5_IJNSA_ILi8EEENSA_ILi32EEEEEENS5_IJS18_SC_EEEEEEEvNS4_8identityENS4_18SM100_TMA_2SM_LOADES1C_vS1D_EENS_8epilogue10collective18CollectiveEpilogueINS1G_23Sm100TmaWarpSpecializedILi4ELi2ELi16ELb1ELb0EEEJNS5_IJSH_SG_SH_EEENS5_IJNST_ISH_SC_EENST_INS5_IJNSA_ILi16EEESB_EEENS5_IJSC_SF_EEEEEEEESJ_SK_SJ_SK_NS1G_6fusion15FusionCallbacksIS1K_NS1S_17LinearCombinationISJ_fSJ_fLNS_15FloatRoundStyleE2EEES1L_S1R_JEEENS4_5SM1004TMEM4LOAD26SM100_TMEM_LOAD_32dp32b16xENS4_13SM90_TMA_LOADENS12_INS13_ILi2ELi4ELi3EEES16_NST_INS5_IJS17_S1N_EEENS5_IJS1N_SC_EEEEEEENS4_39AutoVectorizingCopyWithAssumedAlignmentILi128EEENS4_14SM90_TMA_STOREES27_S29_S29_EEEvvEEEEvNT_6ParamsE,@"STO_CUDA_ENTRY STV_DEFAULT"
_ZN7cutlass13device_kernelINS_4gemm6kernel13GemmUniversalIN4cute5tupleIJiiiiEEENS1_10collective13CollectiveMmaINS1_35MainloopSm100TmaUmmaWarpSpecializedILi4ELi2ELi4ENS5_IJNS4_1CILi2EEESB_NSA_ILi1EEEEEEEENS5_IJNSA_ILi128EEENSA_ILi256EEENSA_ILi64EEEEEENS_10tfloat32_tENS5_IJlSC_lEEESJ_SK_NS4_8TiledMMAINS4_8MMA_AtomIJNS4_23SM100_MMA_TF32_2x1SM_SSISJ_SJ_fLi128ELi256ELNS4_4UMMA5MajorE0ELSP_0ELNSO_7ScaleInE0ELSQ_0EEEEEENS4_6LayoutINS5_IJSC_SC_SC_EEENS5_IJNSA_ILi0EEESV_SV_EEEEENS5_IJNS4_10UnderscoreESY_SY_EEEEENS4_28SM100_TMA_2SM_LOAD_MULTICASTENS4_14ComposedLayoutINS4_7SwizzleILi3ELi4ELi3EEENS4_18smem_ptr_flag_bitsILi32EEENST_INS5_IJNSA_ILi8EEENSA_ILi32EEEEEENS5_IJS18_SC_EEEEEEEvNS4_8identityENS4_18SM100_TMA_2SM_LOADES1C_vS1D_EENS_8epilogue10collective18CollectiveEpilogueINS1G_23Sm100TmaWarpSpecializedILi4ELi2ELi16ELb1ELb0EEEJNS5_IJSH_SG_SH_EEENS5_IJNST_ISH_SC_EENST_INS5_IJNSA_ILi16EEESB_EEENS5_IJSC_SF_EEEEEEEESJ_SK_SJ_SK_NS1G_6fusion15FusionCallbacksIS1K_NS1S_17LinearCombinationISJ_fSJ_fLNS_15FloatRoundStyleE2EEES1L_S1R_JEEENS4_5SM1004TMEM4LOAD26SM100_TMEM_LOAD_32dp32b16xENS4_13SM90_TMA_LOADENS12_INS13_ILi2ELi4ELi3EEES16_NST_INS5_IJS17_S1N_EEENS5_IJS1N_SC_EEEEEEENS4_39AutoVectorizingCopyWithAssumedAlignmentILi128EEENS4_14SM90_TMA_STOREES27_S29_S29_EEEvvEEEEvNT_6ParamsE:
[----:B------:R-:W1:Y:S01]  /*0000*/  LDC R1, c[0x0][0x37c] ;  /* 0x0000df00ff017b82 */ /* 0x000e620000000800 */
[----:B------:R-:W2:Y:S01]  /*0010*/  S2R R66, SR_TID.X ;  /* 0x0000000000427919 */ /* 0x000ea20000002100 */
[----:B------:R-:W3:Y:S06]  /*0020*/  LDCU.64 UR8, c[0x0][0x890] ;  /* 0x00011200ff0877ac */ /* 0x000eec0008000a00 */
[----:B------:R-:W4:Y:S01]  /*0030*/  S2UR UR53, SR_CgaCtaId ;  /* 0x00000000003579c3 */ /* 0x000f220000008800 */
[----:B------:R-:W-:Y:S02]  /*0040*/  PRMT R52, RZ, 0x7610, R52 ;  /* 0x00007610ff347816 */ /* 0x000fe40000000034 */
[----:B------:R-:W-:Y:S01]  /*0050*/  ELECT P1, URZ, PT ;  /* 0x0000000000ff782f */ /* 0x000fe20003820000 */
[----:B---3--:R-:W-:-:S04]  /*0060*/  UISETP.NE.U32.AND UP0, UPT, UR8, URZ, UPT ;  /* 0x000000ff0800728c */ /* 0x008fc8000bf05070 */
[----:B------:R-:W-:Y:S02]  /*0070*/  UISETP.NE.AND.EX UP0, UPT, UR9, URZ, UPT, UP0 ;  /* 0x000000ff0900728c */ /* 0x000fe4000bf05300 */
[----:B----4-:R-:W-:Y:S02]  /*0080*/  ULOP3.LUT UR68, UR53, 0x1, URZ, 0xc0, !UPT ;  /* 0x0000000135447892 */ /* 0x010fe4000f8ec0ff */
[----:B------:R-:W-:Y:S01]  /*0090*/  ULOP3.LUT UR69, UR53, 0x1, URZ, 0x3c, !UPT ;  /* 0x0000000135457892 */ /* 0x000fe2000f8e3cff */
[----:B--2---:R-:W-:-:S05]  /*00a0*/  SHF.R.U32.HI R53, RZ, 0x5, R66 ;  /* 0x00000005ff357819 */ /* 0x004fca0000011642 */
[----:B------:R-:W2:Y:S02]  /*00b0*/  SHFL.IDX PT, R0, R53, RZ, 0x1f ;  /* 0x00001fff35007589 */ /* 0x000ea400000e0000 */
[----:B--2---:R-:W-:Y:S01]  /*00c0*/  R2UR UR18, R0 ;  /* 0x00000000001272ca */ /* 0x004fe200000e0000 */
[----:B-1----:R-:W-:-:S14]  /*00d0*/  BRA.U UP0, `(.L_x_0) ;  /* 0x0000000100307547 */ /* 0x002fdc000b800000 */
[----:B------:R-:W1:Y:S02]  /*00e0*/  LDCU.64 UR4, c[0x0][0x888] ;  /* 0x00011100ff0477ac */ /* 0x000e640008000a00 */
[----:B-1----:R-:W-:-:S04]  /*00f0*/  UISETP.NE.U32.AND UP0, UPT, UR4, URZ, UPT ;  /* 0x000000ff0400728c */ /* 0x002fc8000bf05070 */
[----:B------:R-:W-:-:S09]  /*0100*/  UISETP.NE.AND.EX UP0, UPT, UR5, URZ, UPT, UP0 ;  /* 0x000000ff0500728c */ /* 0x000fd2000bf05300 */
[----:B------:R-:W-:Y:S05]  /*0110*/  BRA.U !UP0, `(.L_x_1) ;  /* 0x0000000108147547 */ /* 0x000fea000b800000 */
[----:B------:R-:W1:Y:S01]  /*0120*/  LDC.64 R2, c[0x0][0x888] ;  /* 0x00022200ff027b82 */ /* 0x000e620000000a00 */
[----:B------:R-:W1:Y:S02]  /*0130*/  LDCU.64 UR4, c[0x0][0x358] ;  /* 0x00006b00ff0477ac */ /* 0x000e640008000a00 */
[----:B-1----:R1:W5:Y:S01]  /*0140*/  LDG.E R27, desc[UR4][R2.64] ;  /* 0x00000004021b7981 */ /* 0x002362000c1e1900 */
[----:B------:R-:W-:Y:S01]  /*0150*/  HFMA2 R52, -RZ, RZ, 0, 5.9604644775390625e-08 ;  /* 0x00000001ff347431 */ /* 0x000fe200000001ff */
[----:B------:R-:W-:Y:S05]  /*0160*/  BRA `(.L_x_0) ;  /* 0x00000000000c7947 */ /* 0x000fea0003800000 */
.L_x_1:
[----:B------:R-:W1:Y:S01]  /*0170*/  LDCU UR4, c[0x0][0x880] ;  /* 0x00011000ff0477ac */ /* 0x000e620008000800 */
[----:B------:R-:W-:Y:S01]  /*0180*/  HFMA2 R52, -RZ, RZ, 0, 5.9604644775390625e-08 ;  /* 0x00000001ff347431 */ /* 0x000fe200000001ff */
[----:B-1----:R-:W-:-:S07]  /*0190*/  MOV R27, UR4 ;  /* 0x00000004001b7c02 */ /* 0x002fce0008000f00 */
.L_x_0:
[----:B------:R-:W2:Y:S02]  /*01a0*/  LDCU.64 UR4, c[0x0][0x8b0] ;  /* 0x00011600ff0477ac */ /* 0x000ea40008000a00 */
[----:B--2---:R-:W-:-:S04]  /*01b0*/  UISETP.NE.U32.AND UP0, UPT, UR4, URZ, UPT ;  /* 0x000000ff0400728c */ /* 0x004fc8000bf05070 */
[----:B------:R-:W-:-:S09]  /*01c0*/  UISETP.NE.AND.EX UP0, UPT, UR5, URZ, UPT, UP0 ;  /* 0x000000ff0500728c */ /* 0x000fd2000bf05300 */
[----:B------:R-:W-:Y:S05]  /*01d0*/  BRA.U UP0, `(.L_x_2) ;  /* 0x0000000100287547 */ /* 0x000fea000b800000 */
[----:B------:R-:W2:Y:S02]  /*01e0*/  LDCU.64 UR4, c[0x0][0x8a8] ;  /* 0x00011500ff0477ac */ /* 0x000ea40008000a00 */
[----:B--2---:R-:W-:-:S04]  /*01f0*/  UISETP.NE.U32.AND UP0, UPT, UR4, URZ, UPT ;  /* 0x000000ff0400728c */ /* 0x004fc8000bf05070 */
[----:B------:R-:W-:-:S09]  /*0200*/  UISETP.NE.AND.EX UP0, UPT, UR5, URZ, UPT, UP0 ;  /* 0x000000ff0500728c */ /* 0x000fd2000bf05300 */
[----:B------:R-:W-:Y:S05]  /*0210*/  BRA.U !UP0, `(.L_x_3) ;  /* 0x0000000108107547 */ /* 0x000fea000b800000 */
[----:B------:R-:W2:Y:S01]  /*0220*/  LDC.64 R24, c[0x0][0x8a8] ;  /* 0x00022a00ff187b82 */ /* 0x000ea20000000a00 */
[----:B------:R-:W2:Y:S02]  /*0230*/  LDCU.64 UR4, c[0x0][0x358] ;  /* 0x00006b00ff0477ac */ /* 0x000ea40008000a00 */
[----:B--2---:R2:W5:Y:S01]  /*0240*/  LDG.E R24, desc[UR4][R24.64] ;  /* 0x0000000418187981 */ /* 0x004562000c1e1900 */
[----:B------:R-:W-:Y:S05]  /*0250*/  BRA `(.L_x_2) ;  /* 0x0000000000087947 */ /* 0x000fea0003800000 */
.L_x_3:
[----:B------:R-:W2:Y:S02]  /*0260*/  LDCU UR4, c[0x0][0x8a0] ;  /* 0x00011400ff0477ac */ /* 0x000ea40008000800 */
[----:B--2---:R-:W-:Y:S02]  /*0270*/  MOV R24, UR4 ;  /* 0x0000000400187c02 */ /* 0x004fe40008000f00 */
.L_x_2:
[----:B------:R-:W-:Y:S01]  /*0280*/  IMAD.U32 R0, RZ, RZ, UR18 ;  /* 0x00000012ff007e24 */ /* 0x000fe2000f8e00ff */
[----:B------:R-:W-:Y:S04]  /*0290*/  BSSY.RECONVERGENT B0, `(.L_x_4) ;  /* 0x000000c000007945 */ /* 0x000fe80003800200 */
[C---:B------:R-:W-:Y:S02]  /*02a0*/  ISETP.NE.OR P2, PT, R0.reuse, 0x1, !P1 ;  /* 0x000000010000780c */ /* 0x040fe40004f45670 */
[----:B------:R-:W-:-:S11]  /*02b0*/  ISETP.NE.OR P0, PT, R0, 0x3, !P1 ;  /* 0x000000030000780c */ /* 0x000fd60004f05670 */
[----:B------:R-:W-:Y:S05]  /*02c0*/  @P2 BRA `(.L_x_5) ;  /* 0x0000000000202947 */ /* 0x000fea0003800000 */
[----:B------:R-:W3:Y:S02]  /*02d0*/  LDCU.64 UR4, c[0x0][0x348] ;  /* 0x00006900ff0477ac */ /* 0x000ee40008000a00 */
[----:B---3--:R-:W-:Y:S02]  /*02e0*/  UIADD3 UR6, UP1, UPT, UR4, 0x80, URZ ;  /* 0x0000008004067890 */ /* 0x008fe4000ff3e0ff */
[----:B------:R-:W-:Y:S02]  /*02f0*/  UIADD3 UR4, UP0, UPT, UR4, 0x180, URZ ;  /* 0x0000018004047890 */ /* 0x000fe4000ff1e0ff */
[----:B------:R-:W-:Y:S02]  /*0300*/  UIADD3.X UR7, UPT, UPT, URZ, UR5, URZ, UP1, !UPT ;  /* 0x00000005ff077290 */ /* 0x000fe40008ffe4ff */
[----:B------:R-:W-:-:S07]  /*0310*/  UIADD3.X UR5, UPT, UPT, URZ, UR5, URZ, UP0, !UPT ;  /* 0x00000005ff057290 */ /* 0x000fce00087fe4ff */
[----:B------:R3:W-:Y:S02]  /*0320*/  UTMACCTL.PF [UR6] ;  /* 0x00000000060079b9 */ /* 0x0007e40008040000 */
[----:B------:R3:W-:Y:S02]  /*0330*/  UTMACCTL.PF [UR4] ;  /* 0x00000000040079b9 */ /* 0x0007e40008040000 */
[----:B---3--:R-:W-:Y:S01]  /*0340*/  NOP ;  /* 0x0000000000007918 */ /* 0x008fe20000000000 */
.L_x_5:
[----:B------:R-:W-:Y:S05]  /*0350*/  BSYNC.RECONVERGENT B0 ;  /* 0x0000000000007941 */ /* 0x000fea0003800200 */
.L_x_4:
[----:B------:R-:W-:Y:S04]  /*0360*/  BSSY.RECONVERGENT B0, `(.L_x_6) ;  /* 0x000000a000007945 */ /* 0x000fe80003800200 */
        /* <DEDUP_REMOVED lines=9> */
.L_x_7:
[----:B------:R-:W-:Y:S05]  /*0400*/  BSYNC.RECONVERGENT B0 ;  /* 0x0000000000007941 */ /* 0x000fea0003800200 */
.L_x_6:
[----:B------:R-:W3:Y:S01]  /*0410*/  LDCU.64 UR4, c[0x0][0x888] ;  /* 0x00011100ff0477ac */ /* 0x000ee20008000a00 */
[----:B------:R-:W-:Y:S02]  /*0420*/  UISETP.EQ.U32.AND UP1, UPT, UR8, URZ, UPT ;  /* 0x000000ff0800728c */ /* 0x000fe4000bf22070 */
[----:B------:R-:W-:Y:S02]  /*0430*/  UPLOP3.LUT UP3, UPT, UPT, UPT, UPT, 0x80, 0x8 ;  /* 0x000000000008789c */ /* 0x000fe40003f6f070 */
[----:B---3--:R-:W-:-:S04]  /*0440*/  UISETP.NE.U32.AND UP0, UPT, UR4, URZ, UPT ;  /* 0x000000ff0400728c */ /* 0x008fc8000bf05070 */
[----:B------:R-:W-:-:S04]  /*0450*/  UISETP.NE.AND.EX UP0, UPT, UR5, URZ, UPT, UP0 ;  /* 0x000000ff0500728c */ /* 0x000fc8000bf05300 */
[----:B------:R-:W-:-:S04]  /*0460*/  UISETP.EQ.OR.EX UP2, UPT, UR9, URZ, !UP0, UP1 ;  /* 0x000000ff0900728c */ /* 0x000fc8000c742710 */
[----:B------:R-:W-:-:S06]  /*0470*/  UP2UR UR4, UPR, URZ, 0x4 ;  /* 0x00000004ff047883 */ /* 0x000fcc0008000000 */
[----:B------:R-:W-:Y:S01]  /*0480*/  MOV R56, UR4 ;  /* 0x0000000400387c02 */ /* 0x000fe20008000f00 */
[----:B------:R-:W-:Y:S06]  /*0490*/  BRA.U !UP2, `(.L_x_8) ;  /* 0x000000010a207547 */ /* 0x000fec000b800000 */
[----:B------:R-:W-:Y:S01]  /*04a0*/  UISETP.NE.U32.AND UP1, UPT, UR8, URZ, UPT ;  /* 0x000000ff0800728c */ /* 0x000fe2000bf25070 */
[----:B-----5:R-:W-:Y:S01]  /*04b0*/  FSETP.NEU.AND P0, PT, R27, RZ, PT ;  /* 0x000000ff1b00720b */ /* 0x020fe20003f0d000 */
[----:B------:R-:W-:Y:S02]  /*04c0*/  USEL UR4, URZ, 0xffffffff, UP0 ;  /* 0xffffffffff047887 */ /* 0x000fe40008000000 */
[----:B------:R-:W-:-:S10]  /*04d0*/  UISETP.NE.AND.EX UP1, UPT, UR9, URZ, UPT, UP1 ;  /* 0x000000ff0900728c */ /* 0x000fd4000bf25310 */
[----:B------:R-:W-:Y:S01]  /*04e0*/  VOTEU.ANY UP0, P0 ;  /* 0x0000000000ff7886 */ /* 0x000fe20000000100 */
[----:B------:R-:W-:-:S04]  /*04f0*/  @!UP1 USEL UR4, URZ, 0xffffffff, UP0 ;  /* 0xffffffffff049887 */ /* 0x000fc80008000000 */
[----:B------:R-:W-:-:S04]  /*0500*/  ULOP3.LUT UR4, UR4, 0x1, URZ, 0xc0, !UPT ;  /* 0x0000000104047892 */ /* 0x000fc8000f8ec0ff */
[----:B------:R-:W-:-:S11]  /*0510*/  UISETP.NE.U32.AND UP3, UPT, UR4, 0x1, UPT ;  /* 0x000000010400788c */ /* 0x000fd6000bf65070 */
.L_x_8:
[----:B------:R-:W3:Y:S01]  /*0520*/  SHFL.IDX PT, R0, R53, RZ, 0x1f ;  /* 0x00001fff35007589 */ /* 0x000ee200000e0000 */
[----:B------:R-:W-:-:S04]  /*0530*/  UISETP.NE.AND UP0, UPT, UR18, 0x2, UPT ;  /* 0x000000021200788c */ /* 0x000fc8000bf05270 */
[----:B------:R-:W-:Y:S02]  /*0540*/  UISETP.EQ.AND UP1, UPT, UR68, URZ, !UP0 ;  /* 0x000000ff4400728c */ /* 0x000fe4000c722270 */
[----:B------:R-:W-:-:S04]  /*0550*/  USEL UR54, URZ, 0x1, UP0 ;  /* 0x00000001ff367887 */ /* 0x000fc80008000000 */
[----:B------:R-:W-:Y:S02]  /*0560*/  PLOP3.LUT P3, PT, P1, PT, UP1, 0x80, 0x8 ;  /* 0x000000000008781c */ /* 0x000fe40000f6f018 */
[----:B---3--:R-:W-:-:S13]  /*0570*/  ISETP.NE.AND P0, PT, R0, RZ, PT ;  /* 0x000000ff0000720c */ /* 0x008fda0003f05270 */
[----:B------:R-:W-:Y:S05]  /*0580*/  @P0 BRA `(.L_x_9) ;  /* 0x0000000000540947 */ /* 0x000fea0003800000 */
[----:B------:R-:W-:Y:S01]  /*0590*/  UMOV UR4, 0x400 ;  /* 0x0000040000047882 */ /* 0x000fe20000000000 */
[----:B------:R-:W-:Y:S01]  /*05a0*/  UMOV UR8, 0x1 ;  /* 0x0000000100087882 */ /* 0x000fe20000000000 */
[----:B------:R-:W-:Y:S01]  /*05b0*/  UMOV UR6, 0x2 ;  /* 0x0000000200067882 */ /* 0x000fe20000000000 */
[----:B------:R-:W-:Y:S02]  /*05c0*/  ULEA UR4, UR53, UR4, 0x18 ;  /* 0x0000000435047291 */ /* 0x000fe4000f8ec0ff */
[----:B------:R-:W-:-:S04]  /*05d0*/  UIADD3 UR8, UPT, UPT, -UR8, 0x100000, URZ ;  /* 0x0010000008087890 */ /* 0x000fc8000fffe1ff */
[----:B------:R-:W-:Y:S02]  /*05e0*/  USHF.L.U32 UR9, UR8, 0xb, URZ ;  /* 0x0000000b08097899 */ /* 0x000fe400080006ff */
[----:B------:R-:W-:Y:S02]  /*05f0*/  USHF.L.U32 UR8, UR8, 0x1, URZ ;  /* 0x0000000108087899 */ /* 0x000fe400080006ff */
[----:B------:R-:W-:-:S04]  /*0600*/  UIADD3 UR6, UPT, UPT, -UR6, 0x100000, URZ ;  /* 0x0010000006067890 */ /* 0x000fc8000fffe1ff */
[----:B------:R-:W-:Y:S02]  /*0610*/  USHF.L.U32 UR7, UR6, 0xb, URZ ;  /* 0x0000000b06077899 */ /* 0x000fe400080006ff */
[----:B------:R-:W-:Y:S01]  /*0620*/  USHF.L.U32 UR6, UR6, 0x1, URZ ;  /* 0x0000000106067899 */ /* 0x000fe200080006ff */
[----:B------:R-:W-:Y:S01]  /*0630*/  ELECT P0, URZ, PT ;  /* 0x0000000000ff782f */ /* 0x000fe20003800000 */
[----:B------:R-:W3:Y:S02]  /*0640*/  FENCE.VIEW.ASYNC.S ;  /* 0x00000000000073c6 */ /* 0x000ee40000000000 */
[----:B---3--:R3:W4:Y:S08]  /*0650*/  SYNCS.EXCH.64 URZ, [UR4], UR8 ;  /* 0x0000000804ff75b2 */ /* 0x0087300008000100 */
[----:B------:R3:W1:Y:S01]  /*0660*/  SYNCS.EXCH.64 URZ, [UR4+0x20], UR6 ;  /* 0x0000200604ff75b2 */ /* 0x0006620008000100 */
[----:B------:R3:W1:Y:S01]  /*0670*/  SYNCS.EXCH.64 URZ, [UR4+0x8], UR8 ;  /* 0x0000080804ff75b2 */ /* 0x0006620008000100 */
[----:B------:R3:W1:Y:S01]  /*0680*/  SYNCS.EXCH.64 URZ, [UR4+0x28], UR6 ;  /* 0x0000280604ff75b2 */ /* 0x0006620008000100 */
[----:B------:R3:W1:Y:S01]  /*0690*/  SYNCS.EXCH.64 URZ, [UR4+0x10], UR8 ;  /* 0x0000100804ff75b2 */ /* 0x0006620008000100 */
[----:B------:R3:W1:Y:S01]  /*06a0*/  SYNCS.EXCH.64 URZ, [UR4+0x30], UR6 ;  /* 0x0000300604ff75b2 */ /* 0x0006620008000100 */
[----:B------:R3:W1:Y:S01]  /*06b0*/  SYNCS.EXCH.64 URZ, [UR4+0x18], UR8 ;  /* 0x0000180804ff75b2 */ /* 0x0006620008000100 */
[----:B------:R3:W1:Y:S01]  /*06c0*/  SYNCS.EXCH.64 URZ, [UR4+0x38], UR6 ;  /* 0x0000380604ff75b2 */ /* 0x0006620008000100 */
[----:B------:R-:W-:Y:S01]  /*06d0*/  NOP ;  /* 0x0000000000007918 */ /* 0x000fe20000000000 */
.L_x_9:
[----:B------:R-:W2:Y:S01]  /*06e0*/  SHFL.IDX PT, R0, R53, RZ, 0x1f ;  /* 0x00001fff35007589 */ /* 0x000ea200000e0000 */
[----:B------:R-:W-:Y:S01]  /*06f0*/  NOP ;  /* 0x0000000000007918 */ /* 0x000fe20000000000 */
[----:B--2---:R-:W-:-:S13]  /*0700*/  ISETP.NE.AND P0, PT, R0, 0x1, PT ;  /* 0x000000010000780c */ /* 0x004fda0003f05270 */
[----:B------:R-:W-:Y:S05]  /*0710*/  @P0 BRA `(.L_x_10) ;  /* 0x0000000000540947 */ /* 0x000fea0003800000 */
[----:B---3--:R-:W-:Y:S01]  /*0720*/  UMOV UR4, 0x400 ;  /* 0x0000040000047882 */ /* 0x008fe20000000000 */
        /* <DEDUP_REMOVED lines=10> */
[----:B------:R-:W2:Y:S02]  /*07d0*/  FENCE.VIEW.ASYNC.S ;  /* 0x00000000000073c6 */ /* 0x000ea40000000000 */
[----:B--2---:R2:W3:Y:S08]  /*07e0*/  SYNCS.EXCH.64 URZ, [UR4+0x40], UR8 ;  /* 0x0000400804ff75b2 */ /* 0x0044f00008000100 */
        /* <DEDUP_REMOVED lines=8> */
.L_x_10:
[----:B------:R-:W4:Y:S01]  /*0870*/  SHFL.IDX PT, R0, R53, RZ, 0x1f ;  /* 0x00001fff35007589 */ /* 0x000f2200000e0000 */
[----:B------:R-:W-:Y:S01]  /*0880*/  NOP ;  /* 0x0000000000007918 */ /* 0x000fe20000000000 */
[----:B----4-:R-:W-:-:S13]  /*0890*/  ISETP.NE.AND P0, PT, R0, 0x3, PT ;  /* 0x000000030000780c */ /* 0x010fda0003f05270 */
[----:B------:R-:W-:Y:S05]  /*08a0*/  @P0 BRA `(.L_x_11) ;  /* 0x00000000002c0947 */ /* 0x000fea0003800000 */
[----:B--23--:R-:W-:Y:S01]  /*08b0*/  UMOV UR6, 0x400 ;  /* 0x0000040000067882 */ /* 0x00cfe20000000000 */
[----:B------:R-:W-:Y:S01]  /*08c0*/  UMOV UR4, 0x20 ;  /* 0x0000002000047882 */ /* 0x000fe20000000000 */
[----:B------:R-:W-:Y:S02]  /*08d0*/  ULEA UR6, UR53, UR6, 0x18 ;  /* 0x0000000635067291 */ /* 0x000fe4000f8ec0ff */
[----:B------:R-:W-:-:S04]  /*08e0*/  UIADD3 UR4, UPT, UPT, -UR4, 0x100000, URZ ;  /* 0x0010000004047890 */ /* 0x000fc8000fffe1ff */
[----:B------:R-:W-:Y:S02]  /*08f0*/  USHF.L.U32 UR5, UR4, 0xb, URZ ;  /* 0x0000000b04057899 */ /* 0x000fe400080006ff */
[----:B------:R-:W-:Y:S01]  /*0900*/  USHF.L.U32 UR4, UR4, 0x1, URZ ;  /* 0x0000000104047899 */ /* 0x000fe200080006ff */
[----:B------:R-:W-:Y:S01]  /*0910*/  ELECT P0, URZ, PT ;  /* 0x0000000000ff782f */ /* 0x000fe20003800000 */
[----:B------:R-:W2:Y:S10]  /*0920*/  FENCE.VIEW.ASYNC.S ;  /* 0x00000000000073c6 */ /* 0x000eb40000000000 */
[----:B--2---:R4:W2:Y:S01]  /*0930*/  SYNCS.EXCH.64 URZ, [UR6+0x80], UR4 ;  /* 0x0000800406ff75b2 */ /* 0x0048a20008000100 */
[----:B------:R4:W3:Y:S02]  /*0940*/  SYNCS.EXCH.64 URZ, [UR6+0x88], UR4 ;  /* 0x0000880406ff75b2 */ /* 0x0008e40008000100 */
[----:B----4-:R-:W-:Y:S01]  /*0950*/  NOP ;  /* 0x0000000000007918 */ /* 0x010fe20000000000 */
.L_x_11:
[----:B------:R-:W4:Y:S01]  /*0960*/  SHFL.IDX PT, R0, R53, RZ, 0x1f ;  /* 0x00001fff35007589 */ /* 0x000f2200000e0000 */
[----:B------:R-:W-:Y:S01]  /*0970*/  NOP ;  /* 0x0000000000007918 */ /* 0x000fe20000000000 */
[----:B----4-:R-:W-:-:S13]  /*0980*/  ISETP.NE.AND P0, PT, R0, 0x4, PT ;  /* 0x000000040000780c */ /* 0x010fda0003f05270 */
[----:B------:R-:W-:Y:S05]  /*0990*/  @P0 BRA `(.L_x_12) ;  /* 0x0000000000480947 */ /* 0x000fea0003800000 */
[----:B--23--:R-:W-:Y:S01]  /*09a0*/  UMOV UR4, 0x3a0 ;  /* 0x000003a000047882 */ /* 0x00cfe20000000000 */
[----:B------:R-:W-:Y:S01]  /*09b0*/  UMOV UR6, 0x400 ;  /* 0x0000040000067882 */ /* 0x000fe20000000000 */
[----:B------:R-:W-:Y:S01]  /*09c0*/  USEL UR4, UR4, 0x320, UP3 ;  /* 0x0000032004047887 */ /* 0x000fe20009800000 */
        /* <DEDUP_REMOVED lines=10> */
[----:B--2---:R4:W2:Y:S08]  /*0a70*/  SYNCS.EXCH.64 URZ, [UR6+0x90], UR8 ;  /* 0x0000900806ff75b2 */ /* 0x0048b00008000100 */
[----:B------:R4:W3:Y:S01]  /*0a80*/  SYNCS.EXCH.64 URZ, [UR6+0xa0], UR4 ;  /* 0x0000a00406ff75b2 */ /* 0x0008e20008000100 */
[----:B------:R4:W1:Y:S01]  /*0a90*/  SYNCS.EXCH.64 URZ, [UR6+0x98], UR8 ;  /* 0x0000980806ff75b2 */ /* 0x0008620008000100 */
[----:B------:R4:W1:Y:S02]  /*0aa0*/  SYNCS.EXCH.64 URZ, [UR6+0xa8], UR4 ;  /* 0x0000a80406ff75b2 */ /* 0x0008640008000100 */
[----:B----4-:R-:W-:Y:S01]  /*0ab0*/  NOP ;  /* 0x0000000000007918 */ /* 0x010fe20000000000 */
.L_x_12:
[----:B------:R-:W4:Y:S01]  /*0ac0*/  SHFL.IDX PT, R0, R53, RZ, 0x1f ;  /* 0x00001fff35007589 */ /* 0x000f2200000e0000 */
[----:B------:R-:W-:Y:S01]  /*0ad0*/  NOP ;  /* 0x0000000000007918 */ /* 0x000fe20000000000 */
[----:B----4-:R-:W-:-:S13]  /*0ae0*/  ISETP.NE.AND P0, PT, R0, 0x5, PT ;  /* 0x000000050000780c */ /* 0x010fda0003f05270 */
[----:B------:R-:W-:Y:S05]  /*0af0*/  @P0 BRA `(.L_x_13) ;  /* 0x0000000000540947 */ /* 0x000fea0003800000 */
[----:B--23--:R-:W-:Y:S01]  /*0b00*/  UMOV UR4, 0x400 ;  /* 0x0000040000047882 */ /* 0x00cfe20000000000 */
        /* <DEDUP_REMOVED lines=14> */
[----:B------:R4:W1:Y:S01]  /*0bf0*/  SYNCS.EXCH.64 URZ, [UR4+0xd8], UR8 ;  /* 0x0000d80804ff75b2 */ /* 0x0008620008000100 */
[----:B------:R4:W1:Y:S01]  /*0c00*/  SYNCS.EXCH.64 URZ, [UR4+0xc0], UR6 ;  /* 0x0000c00604ff75b2 */ /* 0x0008620008000100 */
[----:B------:R4:W1:Y:S01]  /*0c10*/  SYNCS.EXCH.64 URZ, [UR4+0xe0], UR8 ;  /* 0x0000e00804ff75b2 */ /* 0x0008620008000100 */
[----:B------:R4:W1:Y:S01]  /*0c20*/  SYNCS.EXCH.64 URZ, [UR4+0xc8], UR6 ;  /* 0x0000c80604ff75b2 */ /* 0x0008620008000100 */
[----:B------:R4:W1:Y:S02]  /*0c30*/  SYNCS.EXCH.64 URZ, [UR4+0xe8], UR8 ;  /* 0x0000e80804ff75b2 */ /* 0x0008640008000100 */
[----:B----4-:R-:W-:Y:S01]  /*0c40*/  NOP ;  /* 0x0000000000007918 */ /* 0x010fe20000000000 */
.L_x_13:
[----:B------:R-:W4:Y:S01]  /*0c50*/  SHFL.IDX PT, R0, R53, RZ, 0x1f ;  /* 0x00001fff35007589 */ /* 0x000f2200000e0000 */
[----:B------:R-:W-:Y:S01]  /*0c60*/  ISETP.NE.OR P1, PT, RZ, UR18, !P1 ;  /* 0x00000012ff007c0c */ /* 0x000fe2000cf25670 */
        /* <DEDUP_REMOVED lines=12> */
[----:B------:R4:W3:Y:S01]  /*0d30*/  SYNCS.EXCH.64 URZ, [UR4+0x100], UR6 ;  /* 0x0001000604ff75b2 */ /* 0x0008e20008000100 */
[----:B------:R4:W1:Y:S01]  /*0d40*/  SYNCS.EXCH.64 URZ, [UR4+0xf8], UR6 ;  /* 0x0000f80604ff75b2 */ /* 0x0008620008000100 */
[----:B------:R4:W1:Y:S02]  /*0d50*/  SYNCS.EXCH.64 URZ, [UR4+0x108], UR6 ;  /* 0x0001080604ff75b2 */ /* 0x0008640008000100 */
[----:B----4-:R-:W-:Y:S01]  /*0d60*/  NOP ;  /* 0x0000000000007918 */ /* 0x010fe20000000000 */
.L_x_14:
[----:B------:R-:W-:Y:S01]  /*0d70*/  VOTEU.ALL UP0, P1 ;  /* 0x0000000000ff7886 */ /* 0x000fe20000800000 */
[----:B--23--:R-:W-:Y:S01]  /*0d80*/  UMOV UR4, 0x20 ;  /* 0x0000002000047882 */ /* 0x00cfe20000000000 */
[----:B------:R-:W2:Y:S01]  /*0d90*/  LDCU UR7, c[0x0][0x36c] ;  /* 0x00006d80ff0777ac */ /* 0x000ea20008000800 */
[----:B------:R-:W-:Y:S01]  /*0da0*/  NOP ;  /* 0x0000000000007918 */ /* 0x000fe20000000000 */
[----:B-1----:R-:W-:Y:S01]  /*0db0*/  LOP3.LUT R3, R66, 0x1f, RZ, 0xc0, !PT ;  /* 0x0000001f42037812 */ /* 0x002fe200078ec0ff */
[----:B------:R-:W-:Y:S01]  /*0dc0*/  @!UP0 UMOV UR6, 0x400 ;  /* 0x0000040000068882 */ /* 0x000fe20000000000 */
[----:B------:R-:W-:-:S04]  /*0dd0*/  @!UP0 UIADD3 UR4, UPT, UPT, -UR4, 0x100000, URZ ;  /* 0x0010000004048890 */ /* 0x000fc8000fffe1ff */
[----:B------:R-:W-:Y:S02]  /*0de0*/  @!UP0 USHF.L.U32 UR5, UR4, 0xb, URZ ;  /* 0x0000000b04058899 */ /* 0x000fe400080006ff */
[----:B------:R-:W-:Y:S02]  /*0df0*/  @!UP0 USHF.L.U32 UR4, UR4, 0x1, URZ ;  /* 0x0000000104048899 */ /* 0x000fe400080006ff */
[----:B------:R-:W-:Y:S01]  /*0e00*/  @!UP0 ULEA UR6, UR53, UR6, 0x18 ;  /* 0x0000000635068291 */ /* 0x000fe2000f8ec0ff */
[----:B------:R-:W-:Y:S01]  /*0e10*/  VOTEU.ALL UP0, P1 ;  /* 0x0000000000ff7886 */ /* 0x000fe20000800000 */
[----:B------:R-:W-:Y:S02]  /*0e20*/  UISETP.NE.AND UP4, UPT, UR18, URZ, UPT ;  /* 0x000000ff1200728c */ /* 0x000fe4000bf85270 */
[----:B--2---:R-:W-:Y:S01]  /*0e30*/  UISETP.EQ.U32.AND UP5, UPT, UR7, 0x1, UPT ;  /* 0x000000010700788c */ /* 0x004fe2000bfa2070 */
[----:B------:R-:W1:Y:S07]  /*0e40*/  FENCE.VIEW.ASYNC.S ;  /* 0x00000000000073c6 */ /* 0x000e6e0000000000 */
[----:B-1----:R1:W2:Y:S01]  /*0e50*/  @!UP0 SYNCS.EXCH.64 URZ, [UR6+0x110], UR4 ;  /* 0x0001100406ff85b2 */ /* 0x0022a20008000100 */
[----:B------:R-:W-:Y:S05]  /*0e60*/  BRA.U !UP5, `(.L_x_15) ;  /* 0x000000010d087547 */ /* 0x000fea000b800000 */
[----:B--2---:R-:W-:Y:S01]  /*0e70*/  UCGABAR_ARV ;  /* 0x00000000000079c7 */ /* 0x004fe20008000000 */
[----:B------:R-:W-:Y:S05]  /*0e80*/  BRA `(.L_x_16) ;  /* 0x0000000000047947 */ /* 0x000fea0003800000 */
.L_x_15:
[----:B--2---:R-:W-:Y:S01]  /*0e90*/  NOP ;  /* 0x0000000000007918 */ /* 0x004fe20000000000 */
.L_x_16:
[----:B------:R-:W2:Y:S01]  /*0ea0*/  S2UR UR25, SR_CTAID.X ;  /* 0x00000000001979c3 */ /* 0x000ea20000002500 */
[----:B------:R-:W-:-:S05]  /*0eb0*/  CS2R.32 R55, SR_CgaSize ;  /* 0x0000000000377805 */ /* 0x000fca0000008a00 */
[----:B------:R-:W-:-:S05]  /*0ec0*/  IMAD R55, R55, -0xa0, RZ ;  /* 0xffffff6037377824 */ /* 0x000fca00078e02ff */
[----:B-1----:R-:W-:-:S14]  /*0ed0*/  R2UR UR5, R55 ;  /* 0x00000000370572ca */ /* 0x002fdc00000e0000 */
[----:B------:R-:W1:Y:S01]  /*0ee0*/  LDCU UR5, c[0x0][UR5+0x2b0] ;  /* 0x00005600050577ac */ /* 0x000e620008000800 */
[----:B------:R-:W-:-:S05]  /*0ef0*/  CS2R.32 R55, SR_CgaSize ;  /* 0x0000000000377805 */ /* 0x000fca0000008a00 */
[----:B------:R-:W-:-:S05]  /*0f00*/  IMAD R55, R55, -0xa0, RZ ;  /* 0xffffff6037377824 */ /* 0x000fca00078e02ff */
[----:B------:R-:W-:-:S14]  /*0f10*/  R2UR UR4, R55 ;  /* 0x00000000370472ca */ /* 0x000fdc00000e0000 */
[----:B------:R-:W3:Y:S01]  /*0f20*/  LDCU UR4, c[0x0][UR4+0x2b4] ;  /* 0x00005680040477ac */ /* 0x000ee20008000800 */
[----:B------:R-:W4:Y:S01]  /*0f30*/  S2UR UR7, SR_CTAID.Y ;  /* 0x00000000000779c3 */ /* 0x000f220000002600 */
[----:B------:R-:W-:-:S05]  /*0f40*/  CS2R.32 R55, SR_CgaSize ;  /* 0x0000000000377805 */ /* 0x000fca0000008a00 */
[----:B------:R-:W-:-:S05]  /*0f50*/  IMAD R55, R55, -0xa0, RZ ;  /* 0xffffff6037377824 */ /* 0x000fca00078e02ff */
[----:B------:R-:W-:-:S14]  /*0f60*/  R2UR UR8, R55 ;  /* 0x00000000370872ca */ /* 0x000fdc00000e0000 */
[----:B------:R-:W3:Y:S01]  /*0f70*/  LDCU UR8, c[0x0][UR8+0x2a0] ;  /* 0x00005400080877ac */ /* 0x000ee20008000800 */
[----:B------:R-:W-:-:S05]  /*0f80*/  CS2R.32 R55, SR_CgaSize ;  /* 0x0000000000377805 */ /* 0x000fca0000008a00 */
[----:B------:R-:W-:-:S05]  /*0f90*/  IMAD R55, R55, -0xa0, RZ ;  /* 0xffffff6037377824 */ /* 0x000fca00078e02ff */
[----:B------:R-:W-:-:S14]  /*0fa0*/  R2UR UR9, R55 ;  /* 0x00000000370972ca */ /* 0x000fdc00000e0000 */
[----:B------:R-:W3:Y:S01]  /*0fb0*/  LDCU UR9, c[0x0][UR9+0x2a4] ;  /* 0x00005480090977ac */ /* 0x000ee20008000800 */
[----:B------:R-:W3:Y:S01]  /*0fc0*/  S2UR UR36, SR_CTAID.Z ;  /* 0x00000000002479c3 */ /* 0x000ee20000002700 */
[----:B------:R-:W-:Y:S01]  /*0fd0*/  UISETP.GT.U32.AND UP0, UPT, UR68, 0xffff, UPT ;  /* 0x0000ffff4400788c */ /* 0x000fe2000bf04070 */
[----:B------:R-:W3:Y:S01]  /*0fe0*/  LDCU UR19, c[0x0][0xb24] ;  /* 0x00016480ff1377ac */ /* 0x000ee20008000800 */
[----:B------:R-:W-:Y:S01]  /*0ff0*/  USHF.L.U32 UR30, UR53, 0x9, URZ ;  /* 0x00000009351e7899 */ /* 0x000fe200080006ff */
[----:B--2---:R-:W-:Y:S01]  /*1000*/  I2FP.F32.U32 R2, UR25 ;  /* 0x0000001900027c45 */ /* 0x004fe20008201000 */
[----:B------:R-:W-:Y:S01]  /*1010*/  UMOV UR28, 0x5 ;  /* 0x00000005001c7882 */ /* 0x000fe20000000000 */
[----:B------:R-:W2:Y:S03]  /*1020*/  LDCU UR45, c[0x0][0xb24] ;  /* 0x00016480ff2d77ac */ /* 0x000ea60008000800 */
[----:B-1----:R-:W-:Y:S01]  /*1030*/  FMUL R2, R2, UR5 ;  /* 0x0000000502027c20 */ /* 0x002fe20008400000 */
[----:B------:R-:W-:Y:S01]  /*1040*/  USEL UR5, UR68, 0xffff, !UP0 ;  /* 0x0000ffff44057887 */ /* 0x000fe2000c000000 */
[----:B----4-:R-:W-:Y:S01]  /*1050*/  I2FP.F32.U32 R0, UR7 ;  /* 0x0000000700007c45 */ /* 0x010fe20008201000 */
[----:B------:R-:W1:Y:S03]  /*1060*/  LDCU UR27, c[0x0][0xb30] ;  /* 0x00016600ff1b77ac */ /* 0x000e660008000800 */
[----:B------:R-:W4:Y:S01]  /*1070*/  F2I.U32.TRUNC.NTZ R2, R2 ;  /* 0x0000000200027305 */ /* 0x000f22000020f000 */
[----:B---3--:R-:W-:Y:S01]  /*1080*/  FMUL R0, R0, UR4 ;  /* 0x0000000400007c20 */ /* 0x008fe20008400000 */
[----:B------:R-:W-:-:S02]  /*1090*/  ULOP3.LUT UR29, UR5, 0xffff, URZ, 0xc0, !UPT ;  /* 0x0000ffff051d7892 */ /* 0x000fc4000f8ec0ff */
[----:B------:R-:W-:Y:S01]  /*10a0*/  UISETP.GE.AND UP2, UPT, UR19, 0x1, UPT ;  /* 0x000000011300788c */ /* 0x000fe2000bf46270 */
[----:B------:R-:W-:-:S03]  /*10b0*/  UMOV UR24, UR7 ;  /* 0x0000000700187c82 */ /* 0x000fc60008000000 */
[----:B------:R-:W3:Y:S01]  /*10c0*/  F2I.U32.TRUNC.NTZ R0, R0 ;  /* 0x0000000000007305 */ /* 0x000ee2000020f000 */
[----:B------:R-:W-:Y:S01]  /*10d0*/  UMOV UR20, UR25 ;  /* 0x0000001900147c82 */ /* 0x000fe20008000000 */
[----:B----4-:R-:W-:Y:S02]  /*10e0*/  R2UR UR4, R2 ;  /* 0x00000000020472ca */ /* 0x010fe400000e0000 */
[----:B------:R-:W-:Y:S02]  /*10f0*/  PRMT R2, RZ, 0x7610, R2 ;  /* 0x00007610ff027816 */ /* 0x000fe40000000002 */
[----:B---3--:R-:W-:Y:S02]  /*1100*/  R2UR UR6, R0 ;  /* 0x00000000000672ca */ /* 0x008fe400000e0000 */
[----:B------:R-:W-:-:S07]  /*1110*/  PRMT R0, RZ, 0x7610, R0 ;  /* 0x00007610ff007816 */ /* 0x000fce0000000000 */
[----:B------:R-:W-:-:S04]  /*1120*/  UIADD3 UR5, UPT, UPT, -UR4, URZ, URZ ;  /* 0x000000ff04057290 */ /* 0x000fc8000fffe1ff */
[----:B------:R-:W-:Y:S02]  /*1130*/  UIMAD UR5, UR8, UR5, UR25 ;  /* 0x00000005080572a4 */ /* 0x000fe4000f8e0219 */
[----:B------:R-:W-:-:S04]  /*1140*/  UIADD3 UR4, UPT, UPT, -UR6, URZ, URZ ;  /* 0x000000ff06047290 */ /* 0x000fc8000fffe1ff */
[----:B------:R-:W-:Y:S01]  /*1150*/  IMAD.U32 R55, RZ, RZ, UR5 ;  /* 0x00000005ff377e24 */ /* 0x000fe2000f8e00ff */
[----:B------:R-:W-:-:S06]  /*1160*/  UIMAD UR4, UR9, UR4, UR7 ;  /* 0x00000004090472a4 */ /* 0x000fcc000f8e0207 */
[----:B------:R-:W-:Y:S01]  /*1170*/  IMAD.U32 R54, RZ, RZ, UR4 ;  /* 0x00000004ff367e24 */ /* 0x000fe2000f8e00ff */
[----:B-12---:R-:W-:Y:S06]  /*1180*/  BRA.U UP4, `(.L_x_17) ;  /* 0x0000000104447547 */ /* 0x006fec000b800000 */
[----:B------:R-:W-:Y:S02]  /*1190*/  R2UR UR4, R55 ;  /* 0x00000000370472ca */ /* 0x000fe400000e0000 */
[----:B------:R-:W-:-:S11]  /*11a0*/  R2UR UR8, R54 ;  /* 0x00000000360872ca */ /* 0x000fd600000e0000 */
[----:B------:R-:W-:Y:S02]  /*11b0*/  UISETP.GT.U32.AND UP0, UPT, UR4, 0x1, UPT ;  /* 0x000000010400788c */ /* 0x000fe4000bf04070 */
[----:B------:R-:W-:Y:S02]  /*11c0*/  ULOP3.LUT UR4, UR4, 0xfffffffe, URZ, 0xc0, !UPT ;  /* 0xfffffffe04047892 */ /* 0x000fe4000f8ec0ff */
[----:B------:R-:W-:Y:S02]  /*11d0*/  UISETP.NE.AND UP1, UPT, UR8, URZ, UP0 ;  /* 0x000000ff0800728c */ /* 0x000fe40008725270 */
[----:B------:R-:W-:Y:S02]  /*11e0*/  UISETP.NE.AND UP0, UPT, UR8, 0x1, UP0 ;  /* 0x000000010800788c */ /* 0x000fe40008705270 */
[----:B------:R-:W-:Y:S02]  /*11f0*/  USEL UR7, URZ, 0x1, UP1 ;  /* 0x00000001ff077887 */ /* 0x000fe40008800000 */
[----:B------:R-:W-:-:S02]  /*1200*/  USEL UR6, URZ, 0x4, UP0 ;  /* 0x00000004ff067887 */ /* 0x000fc40008000000 */
[----:B------:R-:W-:Y:S02]  /*1210*/  USEL UR5, URZ, 0x2, UP1 ;  /* 0x00000002ff057887 */ /* 0x000fe40008800000 */
[----:B------:R-:W-:Y:S02]  /*1220*/  ULEA UR4, UR8, UR4, 0x1 ;  /* 0x0000000408047291 */ /* 0x000fe4000f8e08ff */
[----:B------:R-:W-:Y:S02]  /*1230*/  USEL UR8, URZ, 0x8, UP0 ;  /* 0x00000008ff087887 */ /* 0x000fe40008000000 */
[----:B------:R-:W-:-:S03]  /*1240*/  UIADD3 UR5, UPT, UPT, UR5, UR6, UR7 ;  /* 0x0000000605057290 */ /* 0x000fc6000fffe007 */
[----:B------:R-:W-:Y:S01]  /*1250*/  UMOV UR6, 0x3 ;  /* 0x0000000300067882 */ /* 0x000fe20000000000 */
[----:B------:R-:W-:Y:S02]  /*1260*/  UIADD3 UR5, UPT, UPT, UR5, UR8, URZ ;  /* 0x0000000805057290 */ /* 0x000fe4000fffe0ff */
[----:B------:R-:W-:-:S04]  /*1270*/  USHF.L.U32 UR4, UR6, UR4, URZ ;  /* 0x0000000406047299 */ /* 0x000fc800080006ff */
[----:B------:R-:W-:Y:S02]  /*1280*/  IMAD.U32 R2, RZ, RZ, UR5 ;  /* 0x00000005ff027e24 */ /* 0x000fe4000f8e00ff */
[----:B------:R-:W-:Y:S02]  /*1290*/  IMAD.U32 R0, RZ, RZ, UR4 ;  /* 0x00000004ff007e24 */ /* 0x000fe4000f8e00ff */
.L_x_17:
[----:B------:R-:W-:Y:S05]  /*12a0*/  BRA.U !UP2, `(.L_x_18) ;  /* 0x000000010ad47547 */ /* 0x000fea000b800000 */
[----:B------:R-:W1:Y:S01]  /*12b0*/  LDCU.128 UR20, c[0x0][0xb10] ;  /* 0x00016200ff1477ac */ /* 0x000e620008000c00 */
[----:B------:R-:W2:Y:S01]  /*12c0*/  LDCU UR6, c[0x0][0x370] ;  /* 0x00006e00ff0677ac */ /* 0x000ea20008000800 */
[----:B------:R-:W3:Y:S01]  /*12d0*/  LDCU UR5, c[0x0][0x374] ;  /* 0x00006e80ff0577ac */ /* 0x000ee20008000800 */
[----:B------:R-:W4:Y:S01]  /*12e0*/  LDCU UR26, c[0x0][0xb0c] ;  /* 0x00016180ff1a77ac */ /* 0x000f220008000800 */
[----:B------:R-:W4:Y:S01]  /*12f0*/  LDCU UR4, c[0x0][0xb20] ;  /* 0x00016400ff0477ac */ /* 0x000f220008000800 */
[----:B------:R-:W4:Y:S01]  /*1300*/  LDCU.64 UR8, c[0x0][0xb28] ;  /* 0x00016500ff0877ac */ /* 0x000f220008000a00 */
[----:B-1----:R-:W-:Y:S02]  /*1310*/  UISETP.NE.AND UP0, UPT, UR22, 0x1, UPT ;  /* 0x000000011600788c */ /* 0x002fe4000bf05270 */
[----:B---3--:R-:W-:Y:S02]  /*1320*/  UIMAD.WIDE.U32 UR10, UR5, UR23, URZ ;  /* 0x00000017050a72a5 */ /* 0x008fe4000f8e00ff */
[----:B--2---:R-:W-:-:S02]  /*1330*/  UIMAD.WIDE.U32 UR12, UR6, UR20, URZ ;  /* 0x00000014060c72a5 */ /* 0x004fc4000f8e00ff */
[----:B----4-:R-:W-:Y:S02]  /*1340*/  UISETP.NE.AND UP1, UPT, UR26, 0x1, UPT ;  /* 0x000000011a00788c */ /* 0x010fe4000bf25270 */
[----:B------:R-:W-:Y:S01]  /*1350*/  UISETP.NE.AND UP2, UPT, UR19, 0x1, UPT ;  /* 0x000000011300788c */ /* 0x000fe2000bf45270 */
[----:B------:R-:W-:Y:S02]  /*1360*/  UMOV UR10, UR11 ;  /* 0x0000000b000a7c82 */ /* 0x000fe40008000000 */
[----:B------:R-:W-:Y:S01]  /*1370*/  UMOV UR12, UR13 ;  /* 0x0000000d000c7c82 */ /* 0x000fe20008000000 */
[----:B------:R-:W-:Y:S02]  /*1380*/  @UP0 USHF.R.U32.HI UR5, URZ, UR4, UR10 ;  /* 0x00000004ff050299 */ /* 0x000fe4000801160a */
[----:B------:R-:W-:Y:S02]  /*1390*/  UIMAD.WIDE.U32 UR16, UR24, UR23, URZ ;  /* 0x00000017181072a5 */ /* 0x000fe4000f8e00ff */
[----:B------:R-:W-:-:S02]  /*13a0*/  UIMAD.WIDE.U32 UR10, UR5, UR8, URZ ;  /* 0x00000008050a72a5 */ /* 0x000fc4000f8e00ff */
[----:B------:R-:W-:Y:S02]  /*13b0*/  @UP1 USHF.R.U32.HI UR6, URZ, UR21, UR12 ;  /* 0x00000015ff061299 */ /* 0x000fe4000801160c */
[----:B------:R-:W-:Y:S02]  /*13c0*/  UIMAD.WIDE.U32 UR14, UR25, UR20, URZ ;  /* 0x00000014190e72a5 */ /* 0x000fe4000f8e00ff */
[----:B------:R-:W-:Y:S01]  /*13d0*/  UIMAD.WIDE.U32 UR12, UR6, UR8, URZ ;  /* 0x00000008060c72a5 */ /* 0x000fe2000f8e00ff */
[----:B------:R-:W-:Y:S01]  /*13e0*/  UMOV UR16, UR17 ;  /* 0x0000001100107c82 */ /* 0x000fe20008000000 */
[----:B------:R-:W-:Y:S01]  /*13f0*/  UMOV UR10, UR11 ;  /* 0x0000000b000a7c82 */ /* 0x000fe20008000000 */
[----:B------:R-:W-:Y:S02]  /*1400*/  USHF.R.U32.HI UR16, URZ, UR4, UR16 ;  /* 0x00000004ff107299 */ /* 0x000fe40008011610 */
[----:B------:R-:W-:Y:S02]  /*1410*/  @UP2 USHF.R.U32.HI UR5, URZ, UR9, UR10 ;  /* 0x00000009ff052299 */ /* 0x000fe4000801160a */
[----:B------:R-:W-:Y:S01]  /*1420*/  UMOV UR7, UR13 ;  /* 0x0000000d00077c82 */ /* 0x000fe20008000000 */
[----:B------:R-:W-:Y:S01]  /*1430*/  UMOV UR14, UR15 ;  /* 0x0000000f000e7c82 */ /* 0x000fe20008000000 */
[----:B------:R-:W-:-:S02]  /*1440*/  @UP2 USHF.R.U32.HI UR6, URZ, UR9, UR7 ;  /* 0x00000009ff062299 */ /* 0x000fc40008011607 */
[----:B------:R-:W-:Y:S02]  /*1450*/  USHF.R.U32.HI UR14, URZ, UR21, UR14 ;  /* 0x00000015ff0e7299 */ /* 0x000fe4000801160e */
[----:B------:R-:W-:Y:S02]  /*1460*/  USEL UR4, UR24, UR16, !UP0 ;  /* 0x0000001018047287 */ /* 0x000fe4000c000000 */
[----:B------:R-:W-:Y:S02]  /*1470*/  UIMAD UR7, UR5, UR19, URZ ;  /* 0x00000013050772a4 */ /* 0x000fe4000f8e02ff */
[----:B------:R-:W-:Y:S02]  /*1480*/  USEL UR5, UR25, UR14, !UP1 ;  /* 0x0000000e19057287 */ /* 0x000fe4000c800000 */
[----:B------:R-:W-:Y:S02]  /*1490*/  UIMAD UR12, UR6, UR19, URZ ;  /* 0x00000013060c72a4 */ /* 0x000fe4000f8e02ff */
[----:B------:R-:W-:-:S02]  /*14a0*/  UISETP.GE.AND UP0, UPT, UR4, UR7, UPT ;  /* 0x000000070400728c */ /* 0x000fc4000bf06270 */
[----:B------:R-:W-:Y:S02]  /*14b0*/  UIMAD.WIDE.U32 UR10, UR4, UR8, URZ ;  /* 0x00000008040a72a5 */ /* 0x000fe4000f8e00ff */
[----:B------:R-:W-:Y:S02]  /*14c0*/  UISETP.GE.OR UP0, UPT, UR5, UR12, UP0 ;  /* 0x0000000c0500728c */ /* 0x000fe40008706670 */
[----:B------:R-:W-:Y:S02]  /*14d0*/  UIMAD.WIDE.U32 UR12, UR5, UR8, URZ ;  /* 0x00000008050c72a5 */ /* 0x000fe4000f8e00ff */
[----:B------:R-:W-:Y:S01]  /*14e0*/  UIADD3 UR10, UPT, UPT, -UR4, URZ, URZ ;  /* 0x000000ff040a7290 */ /* 0x000fe2000fffe1ff */
[----:B------:R-:W-:Y:S01]  /*14f0*/  UMOV UR8, UR11 ;  /* 0x0000000b00087c82 */ /* 0x000fe20008000000 */
[----:B------:R-:W-:Y:S02]  /*1500*/  UIADD3 UR20, UPT, UPT, -UR5, URZ, URZ ;  /* 0x000000ff05147290 */ /* 0x000fe4000fffe1ff */
[----:B------:R-:W-:-:S03]  /*1510*/  USHF.R.U32.HI UR8, URZ, UR9, UR8 ;  /* 0x00000009ff087299 */ /* 0x000fc60008011608 */
[----:B------:R-:W-:Y:S01]  /*1520*/  @!UP0 UMOV UR7, UR13 ;  /* 0x0000000d00078c82 */ /* 0x000fe20008000000 */
[----:B------:R-:W-:Y:S02]  /*1530*/  UIMAD UR24, UR22, UR10, UR24 ;  /* 0x0000000a161872a4 */ /* 0x000fe4000f8e0218 */
[----:B------:R-:W-:Y:S02]  /*1540*/  USEL UR8, UR4, UR8, !UP2 ;  /* 0x0000000804087287 */ /* 0x000fe4000d000000 */
[----:B------:R-:W-:Y:S02]  /*1550*/  @!UP0 USHF.R.U32.HI UR7, URZ, UR9, UR7 ;  /* 0x00000009ff078299 */ /* 0x000fe40008011607 */
[----:B------:R-:W-:Y:S02]  /*1560*/  UIADD3 UR9, UPT, UPT, -UR8, URZ, URZ ;  /* 0x000000ff08097290 */ /* 0x000fe4000fffe1ff */
[----:B------:R-:W-:Y:S02]  /*1570*/  @!UP0 USEL UR7, UR5, UR7, !UP2 ;  /* 0x0000000705078287 */ /* 0x000fe4000d000000 */
[----:B------:R-:W-:-:S02]  /*1580*/  UIMAD UR9, UR19, UR9, UR4 ;  /* 0x00000009130972a4 */ /* 0x000fc4000f8e0204 */
[----:B------:R-:W-:Y:S02]  /*1590*/  @!UP0 UIADD3 UR8, UPT, UPT, UR8, -UR7, URZ ;  /* 0x8000000708088290 */ /* 0x000fe4000fffe0ff */
[----:B------:R-:W-:Y:S02]  /*15a0*/  @!UP0 UIMAD UR6, UR9, UR6, UR7 ;  /* 0x00000006090682a4 */ /* 0x000fe4000f8e0207 */
[----:B------:R-:W-:Y:S02]  /*15b0*/  @!UP0 UIMAD UR4, UR8, UR19, UR5 ;  /* 0x00000013080482a4 */ /* 0x000fe4000f8e0205 */
[----:B------:R-:W-:Y:S02]  /*15c0*/  UIMAD UR20, UR26, UR20, UR25 ;  /* 0x000000141a1472a4 */ /* 0x000fe4000f8e0219 */
[----:B------:R-:W-:Y:S01]  /*15d0*/  UIMAD UR24, UR4, UR22, UR24 ;  /* 0x00000016041872a4 */ /* 0x000fe2000f8e0218 */
[----:B------:R-:W-:Y:S02]  /*15e0*/  @!UP0 UMOV UR5, UR6 ;  /* 0x0000000600058c82 */ /* 0x000fe40008000000 */
[----:B------:R-:W-:-:S12]  /*15f0*/  UIMAD UR20, UR5, UR26, UR20 ;  /* 0x0000001a051472a4 */ /* 0x000fd8000f8e0214 */
.L_x_18:
[----:B------:R-:W-:Y:S02]  /*1600*/  UISETP.NE.AND UP0, UPT, UR27, 0x1, UPT ;  /* 0x000000011b00788c */ /* 0x000fe4000bf05270 */
[----:B------:R-:W-:Y:S02]  /*1610*/  UISETP.NE.AND UP1, UPT, UR18, 0x2, UPT ;  /* 0x000000021200788c */ /* 0x000fe4000bf25270 */
[----:B------:R-:W-:Y:S02]  /*1620*/  ULOP3.LUT UR30, UR30, 0x400, URZ, 0xc0, !UPT ;  /* 0x000004001e1e7892 */ /* 0x000fe4000f8ec0ff */
[----:B------:R-:W-:-:S03]  /*1630*/  USHF.L.U32 UR29, UR28, UR29, URZ ;  /* 0x0000001d1c1d7299 */ /* 0x000fc600080006ff */
[----:B------:R-:W-:Y:S09]  /*1640*/  BRA.U UP0, `(.L_x_19) ;  /* 0x0000000100447547 */ /* 0x000ff2000b800000 */
[----:B------:R-:W1:Y:S01]  /*1650*/  LDCU.128 UR8, c[0x0][0xb10] ;  /* 0x00016200ff0877ac */ /* 0x000e620008000c00 */
[----:B------:R-:W2:Y:S01]  /*1660*/  LDCU UR12, c[0x0][0xb0c] ;  /* 0x00016180ff0c77ac */ /* 0x000ea20008000800 */
[----:B------:R-:W3:Y:S01]  /*1670*/  LDCU UR13, c[0x0][0xb20] ;  /* 0x00016400ff0d77ac */ /* 0x000ee20008000800 */
[----:B-1----:R-:W-:Y:S02]  /*1680*/  UIMAD.WIDE.U32 UR6, UR20, UR8, URZ ;  /* 0x00000008140672a5 */ /* 0x002fe4000f8e00ff */
[----:B------:R-:W-:Y:S02]  /*1690*/  UIMAD.WIDE.U32 UR4, UR24, UR11, URZ ;  /* 0x0000000b180472a5 */ /* 0x000fe4000f8e00ff */
[----:B--2---:R-:W-:Y:S02]  /*16a0*/  UISETP.NE.AND UP2, UPT, UR12, 0x1, UPT ;  /* 0x000000010c00788c */ /* 0x004fe4000bf45270 */
[----:B------:R-:W-:Y:S01]  /*16b0*/  UISETP.NE.AND UP0, UPT, UR10, 0x1, UPT ;  /* 0x000000010a00788c */ /* 0x000fe2000bf05270 */
[----:B------:R-:W-:-:S02]  /*16c0*/  UMOV UR6, UR7 ;  /* 0x0000000700067c82 */ /* 0x000fc40008000000 */
[----:B------:R-:W-:Y:S01]  /*16d0*/  UMOV UR4, UR5 ;  /* 0x0000000500047c82 */ /* 0x000fe20008000000 */
[----:B------:R-:W-:Y:S02]  /*16e0*/  USHF.R.U32.HI UR6, URZ, UR9, UR6 ;  /* 0x00000009ff067299 */ /* 0x000fe40008011606 */
[----:B---3--:R-:W-:Y:S02]  /*16f0*/  USHF.R.U32.HI UR4, URZ, UR13, UR4 ;  /* 0x0000000dff047299 */ /* 0x008fe40008011604 */
[----:B------:R-:W-:Y:S02]  /*1700*/  USEL UR5, UR20, UR6, !UP2 ;  /* 0x0000000614057287 */ /* 0x000fe4000d000000 */
[----:B------:R-:W-:-:S04]  /*1710*/  USEL UR4, UR24, UR4, !UP0 ;  /* 0x0000000418047287 */ /* 0x000fc8000c000000 */
[----:B------:R-:W-:Y:S02]  /*1720*/  UIADD3 UR6, UPT, UPT, -UR4, UR5, URZ ;  /* 0x0000000504067290 */ /* 0x000fe4000fffe1ff */
[----:B------:R-:W-:Y:S02]  /*1730*/  UIADD3 UR4, UPT, UPT, UR4, -UR5, URZ ;  /* 0x8000000504047290 */ /* 0x000fe4000fffe0ff */
[----:B------:R-:W-:Y:S02]  /*1740*/  UIMAD UR24, UR6, UR10, UR24 ;  /* 0x0000000a061872a4 */ /* 0x000fe4000f8e0218 */
[----:B------:R-:W-:-:S12]  /*1750*/  UIMAD UR20, UR4, UR12, UR20 ;  /* 0x0000000c041472a4 */ /* 0x000fd8000f8e0214 */
.L_x_19:
[----:B------:R-:W-:Y:S05]  /*1760*/  BRA.U !UP5, `(.L_x_20) ;  /* 0x000000010d0c7547 */ /* 0x000fea000b800000 */
[----:B------:R-:W-:Y:S01]  /*1770*/  UCGABAR_WAIT ;  /* 0x0000000000007dc7 */ /* 0x000fe20008000000 */
[----:B------:R-:W-:Y:S01]  /*1780*/  CCTL.IVALL ;  /* 0x00000000ff00798f */ /* 0x000fe20002000000 */
[----:B------:R-:W-:Y:S05]  /*1790*/  BRA `(.L_x_21) ;  /* 0x0000000000047947 */ /* 0x000fea0003800000 */
.L_x_20:
[----:B------:R-:W-:Y:S06]  /*17a0*/  BAR.SYNC.DEFER_BLOCKING 0x0 ;  /* 0x0000000000007b1d */ /* 0x000fec0000010000 */
.L_x_21:
[----:B------:R-:W-:Y:S05]  /*17b0*/  BRA.U UP1, `(.L_x_22) ;  /* 0x0000001501647547 */ /* 0x000fea000b800000 */
[----:B------:R-:W1:Y:S01]  /*17c0*/  LDCU UR6, c[0x0][0x38c] ;  /* 0x00007180ff0677ac */ /* 0x000e620008000800 */
[----:B------:R-:W-:Y:S01]  /*17d0*/  PLOP3.LUT P1, PT, PT, PT, UP3, 0x80, 0x8 ;  /* 0x000000000008781c */ /* 0x000fe20003f2f038 */
[----:B------:R-:W-:Y:S01]  /*17e0*/  IMAD.MOV.U32 R12, RZ, RZ, 0x1 ;  /* 0x00000001ff0c7424 */ /* 0x000fe200078e00ff */
[----:B------:R-:W-:Y:S01]  /*17f0*/  ISETP.NE.AND P2, PT, R3, RZ, P3 ;  /* 0x000000ff0300720c */ /* 0x000fe20001f45270 */
[----:B------:R-:W-:Y:S01]  /*1800*/  USHF.L.U32 UR7, UR25, 0x6, URZ ;  /* 0x0000000619077899 */ /* 0x000fe200080006ff */
[----:B------:R-:W-:Y:S01]  /*1810*/  PLOP3.LUT P1, PT, P1, PT, PT, 0x8, 0x80 ;  /* 0x000000000080781c */ /* 0x000fe20000f2e170 */
[----:B------:R-:W-:Y:S01]  /*1820*/  USHF.L.U32 UR52, UR25, 0x7, URZ ;  /* 0x0000000719347899 */ /* 0x000fe200080006ff */
[----:B------:R-:W-:Y:S01]  /*1830*/  CS2R R10, SRZ ;  /* 0x00000000000a7805 */ /* 0x000fe2000001ff00 */
[----:B------:R-:W-:Y:S01]  /*1840*/  UISETP.NE.AND UP1, UPT, UR18, URZ, UPT ;  /* 0x000000ff1200728c */ /* 0x000fe2000bf25270 */
[----:B------:R-:W-:Y:S01]  /*1850*/  IMAD.MOV.U32 R9, RZ, RZ, RZ ;  /* 0x000000ffff097224 */ /* 0x000fe200078e00ff */
[----:B------:R-:W2:Y:S01]  /*1860*/  LDCU UR46, c[0x0][0x370] ;  /* 0x00006e00ff2e77ac */ /* 0x000ea20008000800 */
[----:B------:R-:W-:Y:S01]  /*1870*/  IMAD.MOV.U32 R8, RZ, RZ, 0x1 ;  /* 0x00000001ff087424 */ /* 0x000fe200078e00ff */
[----:B------:R-:W3:Y:S01]  /*1880*/  LDCU.64 UR40, c[0x0][0x348] ;  /* 0x00006900ff2877ac */ /* 0x000ee20008000a00 */
[----:B-1----:R-:W-:-:S02]  /*1890*/  UIADD3 UR5, UPT, UPT, UR6, 0x3f, URZ ;  /* 0x0000003f06057890 */ /* 0x002fc4000fffe0ff */
[----:B------:R-:W-:Y:S02]  /*18a0*/  UIADD3 UR55, UPT, UPT, UR6, 0x7e, URZ ;  /* 0x0000007e06377890 */ /* 0x000fe4000fffe0ff */
[----:B------:R-:W-:Y:S01]  /*18b0*/  USHF.R.S32.HI UR4, URZ, 0x1f, UR5 ;  /* 0x0000001fff047899 */ /* 0x000fe20008011405 */
[----:B------:R-:W1:Y:S03]  /*18c0*/  LDCU UR44, c[0x0][0x374] ;  /* 0x00006e80ff2c77ac */ /* 0x000e660008000800 */
[----:B------:R-:W-:Y:S02]  /*18d0*/  ULEA.HI UR4, UR4, UR5, URZ, 0x6 ;  /* 0x0000000504047291 */ /* 0x000fe4000f8f30ff */
[----:B------:R-:W-:Y:S02]  /*18e0*/  UIADD3 UR5, UPT, UPT, UR6, -0x1, URZ ;  /* 0xffffffff06057890 */ /* 0x000fe4000fffe0ff */
[----:B------:R-:W-:-:S02]  /*18f0*/  USHF.R.S32.HI UR48, URZ, 0x6, UR4 ;  /* 0x00000006ff307899 */ /* 0x000fc40008011404 */
[----:B------:R-:W-:Y:S02]  /*1900*/  UISETP.GE.U32.AND UP2, UPT, UR5, -0x7f, UPT ;  /* 0xffffff810500788c */ /* 0x000fe4000bf46070 */
[----:B------:R-:W-:Y:S02]  /*1910*/  UISETP.LT.U32.AND UP0, UPT, UR48, 0x4, UPT ;  /* 0x000000043000788c */ /* 0x000fe4000bf01070 */
[----:B------:R-:W-:Y:S02]  /*1920*/  ULOP3.LUT UR5, UR7, 0x40, URZ, 0xc0, !UPT ;  /* 0x0000004007057892 */ /* 0x000fe4000f8ec0ff */
[----:B------:R-:W-:Y:S02]  /*1930*/  USEL UR47, UR48, 0x4, UP0 ;  /* 0x00000004302f7887 */ /* 0x000fe40008000000 */
[----:B------:R-:W-:Y:S02]  /*1940*/  ULOP3.LUT UR52, UR52, 0x80, URZ, 0xc0, !UPT ;  /* 0x0000008034347892 */ /* 0x000fe4000f8ec0ff */
[----:B------:R-:W-:-:S02]  /*1950*/  UIADD3 UR4, UPT, UPT, UR47, -0x1, URZ ;  /* 0xffffffff2f047890 */ /* 0x000fc4000fffe0ff */
[----:B------:R-:W-:Y:S02]  /*1960*/  @UP2 UIADD3 UR4, UPT, UPT, UR47, URZ, URZ ;  /* 0x000000ff2f042290 */ /* 0x000fe4000fffe0ff */
[----:B------:R-:W-:Y:S02]  /*1970*/  USEL UR31, UR54, 0x2, UP1 ;  /* 0x00000002361f7887 */ /* 0x000fe40008800000 */
[----:B------:R-:W-:Y:S02]  /*1980*/  ULEA.HI UR50, UR30, UR5, URZ, 0x1b ;  /* 0x000000051e327291 */ /* 0x000fe4000f8fd8ff */
[----:B------:R-:W-:Y:S02]  /*1990*/  UIADD3 UR51, UPT, UPT, UR48, -UR47, URZ ;  /* 0x8000002f30337290 */ /* 0x000fe4000fffe0ff */
[----:B------:R-:W-:Y:S02]  /*19a0*/  UIADD3 UR37, UPT, UPT, UR4, 0x1, URZ ;  /* 0x0000000104257890 */ /* 0x000fe4000fffe0ff */
[----:B------:R-:W-:Y:S01]  /*19b0*/  UIADD3 UR49, UPT, UPT, -UR4, URZ, URZ ;  /* 0x000000ff04317290 */ /* 0x000fe2000fffe1ff */
[----:B-123--:R-:W-:-:S11]  /*19c0*/  UMOV UR15, URZ ;  /* 0x000000ff000f7c82 */ /* 0x00efd60008000000 */
.L_x_44:
[----:B------:R-:W-:Y:S01]  /*19d0*/  UISETP.NE.AND UP0, UPT, UR53, URZ, UPT ;  /* 0x000000ff3500728c */ /* 0x000fe2000bf05270 */
[----:B------:R-:W1:Y:S08]  /*19e0*/  S2UR UR53, SR_CgaCtaId ;  /* 0x00000000003579c3 */ /* 0x000e700000008800 */
[----:B------:R-:W-:Y:S05]  /*19f0*/  BRA.U UP0, `(.L_x_23) ;  /* 0x0000000100347547 */ /* 0x000fea000b800000 */
[----:B------:R-:W2:Y:S01]  /*1a00*/  S2R R0, SR_CgaCtaId ;  /* 0x0000000000007919 */ /* 0x000ea20000008800 */
[----:B------:R-:W-:-:S04]  /*1a10*/  MOV R2, 0x400 ;  /* 0x0000040000027802 */ /* 0x000fc80000000f00 */
[----:B--2---:R-:W-:Y:S02]  /*1a20*/  LEA R0, R0, R2, 0x18 ;  /* 0x0000000200007211 */ /* 0x004fe400078ec0ff */
[----:B------:R-:W-:-:S03]  /*1a30*/  SHF.L.U32 R2, R8, 0x1f, RZ ;  /* 0x0000001f08027819 */ /* 0x000fc600000006ff */
[----:B------:R-:W-:-:S04]  /*1a40*/  IMAD R0, R9, 0x8, R0 ;  /* 0x0000000809007824 */ /* 0x000fc800078e0200 */
[----:B------:R-:W2:Y:S02]  /*1a50*/  SYNCS.PHASECHK.TRANS64.TRYWAIT P0, [R0+URZ+0x100], R2 ;  /* 0x00010002000075a7 */ /* 0x000ea400080011ff */
[----:B--2---:R-:W-:Y:S05]  /*1a60*/  @!P0 BRA `(.L_x_24) ;  /* 0x000000a800808947 */ /* 0x004fea0003800000 */
.L_x_187:
[----:B------:R-:W-:Y:S01]  /*1a70*/  VIADD R9, R9, 0x1 ;  /* 0x0000000109097836 */ /* 0x000fe20000000000 */
[----:B------:R2:W-:Y:S04]  /*1a80*/  SYNCS.ARRIVE.TRANS64.A1T0 RZ, [R0+URZ+0xf0], RZ ;  /* 0x0000f0ff00ff79a7 */ /* 0x0005e800081000ff */
[----:B------:R-:W-:-:S04]  /*1a90*/  ISETP.NE.AND P0, PT, R9, 0x2, PT ;  /* 0x000000020900780c */ /* 0x000fc80003f05270 */
[----:B------:R-:W-:Y:S02]  /*1aa0*/  SEL R9, R9, RZ, P0 ;  /* 0x000000ff09097207 */ /* 0x000fe40000000000 */
[----:B--2---:R-:W-:-:S04]  /*1ab0*/  SEL R0, RZ, 0x1, P0 ;  /* 0x00000001ff007807 */ /* 0x004fc80000000000 */
[----:B------:R-:W-:-:S07]  /*1ac0*/  LOP3.LUT R8, R8, R0, RZ, 0x3c, !PT ;  /* 0x0000000008087212 */ /* 0x000fce00078e3cff */
.L_x_23:
[----:B------:R-:W-:Y:S01]  /*1ad0*/  UMOV UR14, 0x400 ;  /* 0x00000400000e7882 */ /* 0x000fe20000000000 */
[----:B------:R-:W-:Y:S01]  /*1ae0*/  SHF.L.U32 R0, R12, 0x1f, RZ ;  /* 0x0000001f0c007819 */ /* 0x000fe200000006ff */
[----:B-1----:R-:W-:Y:S02]  /*1af0*/  ULEA UR14, UR53, UR14, 0x18 ;  /* 0x0000000e350e7291 */ /* 0x002fe4000f8ec0ff */
[----:B------:R-:W-:Y:S02]  /*1b00*/  UISETP.GE.U32.AND UP0, UPT, UR55, 0x7f, UPT ;  /* 0x0000007f3700788c */ /* 0x000fe4000bf06070 */
[----:B------:R-:W-:Y:S02]  /*1b10*/  ULEA UR4, UR15, UR14, 0x3 ;  /* 0x0000000e0f047291 */ /* 0x000fe4000f8e18ff */
[----:B------:R-:W-:Y:S01]  /*1b20*/  ULEA UR19, UR24, UR52, 0x8 ;  /* 0x0000003418137291 */ /* 0x000fe2000f8e40ff */
[----:B------:R-:W-:-:S06]  /*1b30*/  UMOV UR13, URZ ;  /* 0x000000ff000d7c82 */ /* 0x000fcc0008000000 */
[----:B------:R1:W2:Y:S01]  /*1b40*/  SYNCS.PHASECHK.TRANS64.TRYWAIT P0, [UR4+0x20], R0 ;  /* 0x00002000ff0075a7 */ /* 0x0002a20008001104 */
[----:B------:R-:W-:-:S04]  /*1b50*/  ULEA.HI UR4, UR20, UR20, URZ, 0x1 ;  /* 0x0000001414047291 */ /* 0x000fc8000f8f08ff */
[----:B------:R-:W-:-:S04]  /*1b60*/  USHF.L.U32 UR4, UR4, 0x6, URZ ;  /* 0x0000000604047899 */ /* 0x000fc800080006ff */
[----:B------:R-:W-:-:S04]  /*1b70*/  ULOP3.LUT UR35, UR4, 0xffffff80, URZ, 0xc0, !UPT ;  /* 0xffffff8004237892 */ /* 0x000fc8000f8ec0ff */
[----:B------:R-:W-:Y:S01]  /*1b80*/  UIADD3 UR35, UPT, UPT, UR50, UR35, URZ ;  /* 0x0000002332237290 */ /* 0x000fe2000fffe0ff */
[----:B------:R-:W-:Y:S11]  /*1b90*/  BRA.U !UP0, `(.L_x_25) ;  /* 0x0000000108f87547 */ /* 0x000ff6000b800000 */
[----:B------:R-:W-:Y:S01]  /*1ba0*/  UMOV UR21, UR49 ;  /* 0x0000003100157c82 */ /* 0x000fe20008000000 */
[----:B------:R-:W-:Y:S01]  /*1bb0*/  UMOV UR4, UR15 ;  /* 0x0000000f00047c82 */ /* 0x000fe20008000000 */
[----:B------:R-:W-:-:S05]  /*1bc0*/  UMOV UR26, 0x20 ;  /* 0x00000020001a7882 */ /* 0x000fca0000000000 */
.L_x_31:
[----:B------:R-:W-:Y:S01]  /*1bd0*/  ULEA UR33, UR4, UR14, 0x3 ;  /* 0x0000000e04217291 */ /* 0x000fe2000f8e18ff */
[----:B------:R-:W-:Y:S01]  /*1be0*/  @P3 MOV R2, 0x18000 ;  /* 0x0001800000023802 */ /* 0x000fe20000000f00 */
[----:B--2-4-:R-:W-:Y:S10]  /*1bf0*/  @P0 BRA `(.L_x_26) ;  /* 0x00000000000c0947 */ /* 0x014ff40003800000 */
[----:B------:R-:W-:-:S04]  /*1c00*/  SHF.L.U32 R3, R12, 0x1f, RZ ;  /* 0x0000001f0c037819 */ /* 0x000fc800000006ff */
[----:B------:R-:W2:Y:S02]  /*1c10*/  SYNCS.PHASECHK.TRANS64.TRYWAIT P0, [UR33+0x20], R3 ;  /* 0x00002003ff0075a7 */ /* 0x000ea40008001121 */
[----:B--2---:R-:W-:Y:S05]  /*1c20*/  @!P0 BRA `(.L_x_27) ;  /* 0x000000a800248947 */ /* 0x004fea0003800000 */
.L_x_26:
[----:B------:R2:W-:Y:S01]  /*1c30*/  @P3 SYNCS.ARRIVE.TRANS64 RZ, [UR33], R2 ;  /* 0x00000002ffff39a7 */ /* 0x0005e20008000021 */
[----:B------:R-:W-:Y:S02]  /*1c40*/  ULOP3.LUT UR5, UR31, 0x2, URZ, 0xfc, !UPT ;  /* 0x000000021f057892 */ /* 0x000fe4000f8efcff */
[----:B------:R-:W-:Y:S02]  /*1c50*/  UIADD3 UR21, UPT, UPT, UR21, 0x1, URZ ;  /* 0x0000000115157890 */ /* 0x000fe4000fffe0ff */
[----:B------:R-:W-:Y:S02]  /*1c60*/  UISETP.NE.AND UP0, UPT, UR5, 0x2, UPT ;  /* 0x000000020500788c */ /* 0x000fe4000bf05270 */
[----:B------:R-:W-:-:S07]  /*1c70*/  UISETP.NE.AND UP2, UPT, UR21, 0x1, UPT ;  /* 0x000000011500788c */ /* 0x000fce000bf45270 */
[----:B------:R-:W-:Y:S05]  /*1c80*/  BRA.U UP0, `(.L_x_28) ;  /* 0x0000000100047547 */ /* 0x000fea000b800000 */
[----:B------:R-:W-:Y:S05]  /*1c90*/  BPT.TRAP 0x1 ;  /* 0x000000040000795c */ /* 0x000fea0000300000 */
.L_x_28:
[----:B------:R-:W-:Y:S04]  /*1ca0*/  BSSY.RECONVERGENT B0, `(.L_x_29) ;  /* 0x0000003000007945 */ /* 0x000fe80003800200 */
[----:B------:R-:W-:Y:S05]  /*1cb0*/  @!P2 BRA `(.L_x_30) ;  /* 0x000000000004a947 */ /* 0x000fea0003800000 */
[----:B------:R-:W-:Y:S05]  /*1cc0*/  BPT.TRAP 0x1 ;  /* 0x000000040000795c */ /* 0x000fea0000300000 */
.L_x_30:
[----:B------:R-:W-:Y:S05]  /*1cd0*/  BSYNC.RECONVERGENT B0 ;  /* 0x0000000000007941 */ /* 0x000fea0003800200 */
.L_x_29:
[----:B------:R-:W-:Y:S02]  /*1ce0*/  UIADD3 UR5, UPT, UPT, UR4, 0x1, URZ ;  /* 0x0000000104057890 */ /* 0x000fe4000fffe0ff */
[----:B------:R-:W-:Y:S02]  /*1cf0*/  ULEA UR24, UR4, UR30, 0xc ;  /* 0x0000001e04187291 */ /* 0x000fe4000f8e60ff */
[----:B------:R-:W-:Y:S02]  /*1d00*/  UISETP.NE.AND UP0, UPT, UR5, 0x4, UPT ;  /* 0x000000040500788c */ /* 0x000fe4000bf05270 */
[----:B------:R-:W-:Y:S02]  /*1d10*/  ULEA UR24, UR24, UR14, 0x2 ;  /* 0x0000000e18187291 */ /* 0x000fe4000f8e10ff */
[----:B------:R-:W-:Y:S02]  /*1d20*/  USEL UR6, URZ, 0x1, UP0 ;  /* 0x00000001ff067887 */ /* 0x000fe40008000000 */
[----:B------:R-:W-:-:S02]  /*1d30*/  USEL UR15, UR5, URZ, UP0 ;  /* 0x000000ff050f7287 */ /* 0x000fc40008000000 */
[----:B------:R-:W-:Y:S02]  /*1d40*/  ULEA UR8, UR4, UR14, 0xf ;  /* 0x0000000e04087291 */ /* 0x000fe4000f8e78ff */
[----:B------:R-:W-:Y:S01]  /*1d50*/  ULEA UR5, UR15, UR14, 0x3 ;  /* 0x0000000e0f057291 */ /* 0x000fe2000f8e18ff */
[----:B------:R-:W-:Y:S01]  /*1d60*/  LOP3.LUT R12, R12, UR6, RZ, 0x3c, !PT ;  /* 0x000000060c0c7c12 */ /* 0x000fe2000f8e3cff */
[----:B------:R-:W-:Y:S02]  /*1d70*/  UIADD3 UR6, UP1, UPT, UR40, 0x80, URZ ;  /* 0x0000008028067890 */ /* 0x000fe4000ff3e0ff */
[----:B------:R-:W-:Y:S01]  /*1d80*/  UIADD3 UR4, UP0, UPT, UR40, 0x180, URZ ;  /* 0x0000018028047890 */ /* 0x000fe2000ff1e0ff */
[----:B-1----:R-:W-:Y:S01]  /*1d90*/  SHF.L.U32 R0, R12, 0x1f, RZ ;  /* 0x0000001f0c007819 */ /* 0x002fe200000006ff */
[----:B------:R-:W-:Y:S02]  /*1da0*/  UIADD3 UR34, UPT, UPT, UR26, -0x20, URZ ;  /* 0xffffffe01a227890 */ /* 0x000fe4000fffe0ff */
[----:B------:R-:W-:Y:S01]  /*1db0*/  ULOP3.LUT UR33, UR33, 0xfefffff8, URZ, 0xc0, !UPT ;  /* 0xfefffff821217892 */ /* 0x000fe2000f8ec0ff */
[----:B------:R3:W4:Y:S01]  /*1dc0*/  SYNCS.PHASECHK.TRANS64.TRYWAIT P0, [UR5+0x20], R0 ;  /* 0x00002000ff0075a7 */ /* 0x0007220008001105 */
[----:B------:R-:W-:-:S02]  /*1dd0*/  UIADD3.X UR7, UPT, UPT, URZ, UR41, URZ, UP1, !UPT ;  /* 0x00000029ff077290 */ /* 0x000fc40008ffe4ff */
[----:B------:R-:W-:Y:S02]  /*1de0*/  UIADD3 UR32, UPT, UPT, UR24, 0x8400, URZ ;  /* 0x0000840018207890 */ /* 0x000fe4000fffe0ff */
[----:B------:R-:W-:Y:S02]  /*1df0*/  UPRMT UR13, URZ, 0x5410, UR29 ;  /* 0x00005410ff0d7896 */ /* 0x000fe4000800001d */
[----:B------:R-:W-:Y:S02]  /*1e00*/  UIADD3 UR24, UPT, UPT, UR24, 0xa400, URZ ;  /* 0x0000a40018187890 */ /* 0x000fe4000fffe0ff */
[----:B------:R-:W-:Y:S02]  /*1e10*/  UIADD3.X UR5, UPT, UPT, URZ, UR41, URZ, UP0, !UPT ;  /* 0x00000029ff057290 */ /* 0x000fe400087fe4ff */
[----:B------:R-:W-:Y:S02]  /*1e20*/  UIADD3 UR16, UPT, UPT, UR8, 0x18400, URZ ;  /* 0x0001840008107890 */ /* 0x000fe4000fffe0ff */
[----:B------:R-:W-:Y:S01]  /*1e30*/  UIADD3 UR8, UPT, UPT, UR8, 0x1c400, URZ ;  /* 0x0001c40008087890 */ /* 0x000fe2000fffe0ff */
[----:B------:R-:W-:Y:S01]  /*1e40*/  UMOV UR22, 0x0 ;  /* 0x0000000000167882 */ /* 0x000fe20000000000 */
[----:B------:R-:W-:Y:S01]  /*1e50*/  UMOV UR23, 0x10000000 ;  /* 0x1000000000177882 */ /* 0x000fe20000000000 */
[----:B------:R-:W-:Y:S01]  /*1e60*/  UMOV UR27, UR35 ;  /* 0x00000023001b7c82 */ /* 0x000fe20008000000 */
[----:B------:R-:W-:Y:S01]  /*1e70*/  UMOV UR28, UR36 ;  /* 0x00000024001c7c82 */ /* 0x000fe20008000000 */
[----:B------:R-:W-:Y:S01]  /*1e80*/  UMOV UR25, UR33 ;  /* 0x0000002100197c82 */ /* 0x000fe20008000000 */
[----:B------:R-:W-:Y:S01]  /*1e90*/  UMOV UR20, UR36 ;  /* 0x0000002400147c82 */ /* 0x000fe20008000000 */
[----:B------:R-:W-:Y:S01]  /*1ea0*/  UMOV UR17, UR33 ;  /* 0x0000002100117c82 */ /* 0x000fe20008000000 */
[----:B------:R-:W-:Y:S01]  /*1eb0*/  UMOV UR18, UR34 ;  /* 0x0000002200127c82 */ /* 0x000fe20008000000 */
[----:B------:R-:W-:Y:S01]  /*1ec0*/  UTMALDG.3D.MULTICAST.2CTA [UR32], [UR6], UR13, desc[UR22] ;  /* 0x00001620060073b4 */ /* 0x000fe2000821180d */
[----:B------:R-:W-:Y:S01]  /*1ed0*/  UMOV UR10, UR26 ;  /* 0x0000001a000a7c82 */ /* 0x000fe20008000000 */
[----:B------:R-:W-:Y:S01]  /*1ee0*/  UMOV UR11, UR19 ;  /* 0x00000013000b7c82 */ /* 0x000fe20008000000 */
[----:B------:R-:W-:Y:S01]  /*1ef0*/  UMOV UR12, UR36 ;  /* 0x00000024000c7c82 */ /* 0x000fe20008000000 */
[----:B------:R-:W-:Y:S01]  /*1f00*/  UMOV UR9, UR33 ;  /* 0x0000002100097c82 */ /* 0x000fe20008000000 */
[----:B------:R1:W-:Y:S01]  /*1f10*/  UTMALDG.3D.MULTICAST.2CTA [UR24], [UR6], UR13, desc[UR22] ;  /* 0x00001618060073b4 */ /* 0x0003e2000821180d */
[----:B------:R-:W-:Y:S01]  /*1f20*/  UTMALDG.3D.2CTA [UR16], [UR4], desc[UR22] ;  /* 0x00001610040075b4 */ /* 0x000fe20008211000 */
[----:B------:R2:W-:Y:S01]  /*1f30*/  UTMALDG.3D.2CTA [UR8], [UR4], desc[UR22] ;  /* 0x00001608040075b4 */ /* 0x0005e20008211000 */
[----:B-1----:R-:W-:Y:S01]  /*1f40*/  UIADD3 UR26, UPT, UPT, UR26, 0x40, URZ ;  /* 0x000000401a1a7890 */ /* 0x002fe2000fffe0ff */
[----:B------:R-:W-:Y:S01]  /*1f50*/  UMOV UR13, UR37 ;  /* 0x00000025000d7c82 */ /* 0x000fe20008000000 */
[----:B--2---:R-:W-:Y:S01]  /*1f60*/  UMOV UR4, UR15 ;  /* 0x0000000f00047c82 */ /* 0x004fe20008000000 */
[----:B---3--:R-:W-:Y:S09]  /*1f70*/  BRA.U UP2, `(.L_x_31) ;  /* 0xfffffffd02147547 */ /* 0x008ff2000b83ffff */
.L_x_25:
[----:B------:R-:W-:Y:S01]  /*1f80*/  ULEA UR4, UR15, UR14, 0x3 ;  /* 0x0000000e0f047291 */ /* 0x000fe2000f8e18ff */
[----:B-1----:R-:W-:Y:S01]  /*1f90*/  SHF.L.U32 R0, R12, 0x1f, RZ ;  /* 0x0000001f0c007819 */ /* 0x002fe200000006ff */
[----:B------:R-:W-:Y:S01]  /*1fa0*/  @!P1 SYNCS.ARRIVE.TRANS64.A1T0 RZ, [UR14+0x88], RZ ;  /* 0x000088ffffff99a7 */ /* 0x000fe2000810000e */
[----:B------:R-:W-:-:S06]  /*1fb0*/  UISETP.GT.AND UP0, UPT, UR48, UR47, UPT ;  /* 0x0000002f3000728c */ /* 0x000fcc000bf04270 */
[----:B------:R1:W3:Y:S03]  /*1fc0*/  SYNCS.PHASECHK.TRANS64.TRYWAIT P1, [UR4+0x20], R0 ;  /* 0x00002000ff0075a7 */ /* 0x0002e60008021104 */
[----:B------:R-:W-:Y:S05]  /*1fd0*/  BRA.U !UP0, `(.L_x_32) ;  /* 0x0000000508047547 */ /* 0x000fea000b800000 */
[----:B------:R-:W-:Y:S01]  /*1fe0*/  UIADD3 UR21, UPT, UPT, UR51, UR13, URZ ;  /* 0x0000000d33157290 */ /* 0x000fe2000fffe0ff */
[----:B------:R-:W-:-:S11]  /*1ff0*/  UMOV UR6, UR15 ;  /* 0x0000000f00067c82 */ /* 0x000fd60008000000 */
.L_x_40:
[----:B------:R-:W-:Y:S01]  /*2000*/  ULEA UR7, UR6, UR14, 0x3 ;  /* 0x0000000e06077291 */ /* 0x000fe2000f8e18ff */
[----:B---3--:R-:W-:Y:S01]  /*2010*/  @P3 MOV R2, 0x18000 ;  /* 0x0001800000023802 */ /* 0x008fe20000000f00 */
[----:B--23--:R-:W-:Y:S10]  /*2020*/  @P1 BRA `(.L_x_33) ;  /* 0x00000000000c1947 */ /* 0x00cff40003800000 */
[----:B------:R-:W-:-:S04]  /*2030*/  SHF.L.U32 R3, R12, 0x1f, RZ ;  /* 0x0000001f0c037819 */ /* 0x000fc800000006ff */
[----:B--2-4-:R-:W2:Y:S02]  /*2040*/  SYNCS.PHASECHK.TRANS64.TRYWAIT P0, [UR7+0x20], R3 ;  /* 0x00002003ff0075a7 */ /* 0x014ea40008001107 */
[----:B--2---:R-:W-:Y:S05]  /*2050*/  @!P0 BRA `(.L_x_34) ;  /* 0x000000a400308947 */ /* 0x004fea0003800000 */
.L_x_33:
[----:B------:R3:W-:Y:S01]  /*2060*/  @P3 SYNCS.ARRIVE.TRANS64 RZ, [UR7], R2 ;  /* 0x00000002ffff39a7 */ /* 0x0007e20008000007 */
[----:B------:R-:W-:-:S04]  /*2070*/  ULOP3.LUT UR4, UR31, 0x2, URZ, 0xfc, !UPT ;  /* 0x000000021f047892 */ /* 0x000fc8000f8efcff */
[----:B------:R-:W-:-:S09]  /*2080*/  UISETP.NE.AND UP0, UPT, UR4, 0x2, UPT ;  /* 0x000000020400788c */ /* 0x000fd2000bf05270 */
[----:B------:R-:W-:Y:S05]  /*2090*/  BRA.U UP0, `(.L_x_35) ;  /* 0x0000000100047547 */ /* 0x000fea000b800000 */
[----:B------:R-:W-:Y:S05]  /*20a0*/  BPT.TRAP 0x1 ;  /* 0x000000040000795c */ /* 0x000fea0000300000 */
.L_x_35:
[----:B------:R-:W-:Y:S04]  /*20b0*/  BSSY.RECONVERGENT B0, `(.L_x_36) ;  /* 0x0000003000007945 */ /* 0x000fe80003800200 */
[----:B------:R-:W-:Y:S05]  /*20c0*/  @!P2 BRA `(.L_x_37) ;  /* 0x000000000004a947 */ /* 0x000fea0003800000 */
[----:B------:R-:W-:Y:S05]  /*20d0*/  BPT.TRAP 0x1 ;  /* 0x000000040000795c */ /* 0x000fea0000300000 */
.L_x_37:
[----:B------:R-:W-:Y:S05]  /*20e0*/  BSYNC.RECONVERGENT B0 ;  /* 0x0000000000007941 */ /* 0x000fea0003800200 */
.L_x_36:
[----:B------:R-:W-:Y:S01]  /*20f0*/  UIADD3 UR4, UPT, UPT, UR6, 0x1, URZ ;  /* 0x0000000106047890 */ /* 0x000fe2000fffe0ff */
[----:B------:R-:W-:Y:S01]  /*2100*/  BSSY.RECONVERGENT B0, `(.L_x_38) ;  /* 0x000002a000007945 */ /* 0x000fe20003800200 */
[----:B--2-4-:R-:W-:Y:S02]  /*2110*/  ELECT P0, URZ, PT ;  /* 0x0000000000ff782f */ /* 0x014fe40003800000 */
[----:B------:R-:W-:-:S04]  /*2120*/  UISETP.NE.AND UP0, UPT, UR4, 0x4, UPT ;  /* 0x000000040400788c */ /* 0x000fc8000bf05270 */
[----:B------:R-:W-:Y:S02]  /*2130*/  USEL UR5, URZ, 0x1, UP0 ;  /* 0x00000001ff057887 */ /* 0x000fe40008000000 */
[----:B------:R-:W-:-:S04]  /*2140*/  USEL UR15, UR4, URZ, UP0 ;  /* 0x000000ff040f7287 */ /* 0x000fc80008000000 */
[----:B------:R-:W-:Y:S01]  /*2150*/  ULEA UR4, UR15, UR14, 0x3 ;  /* 0x0000000e0f047291 */ /* 0x000fe2000f8e18ff */
[----:B------:R-:W-:-:S04]  /*2160*/  LOP3.LUT R12, R12, UR5, RZ, 0x3c, !PT ;  /* 0x000000050c0c7c12 */ /* 0x000fc8000f8e3cff */
[----:B-1----:R-:W-:-:S04]  /*2170*/  SHF.L.U32 R0, R12, 0x1f, RZ ;  /* 0x0000001f0c007819 */ /* 0x002fc800000006ff */
[----:B------:R1:W2:Y:S01]  /*2180*/  SYNCS.PHASECHK.TRANS64.TRYWAIT P1, [UR4+0x20], R0 ;  /* 0x00002000ff0075a7 */ /* 0x0002a20008021104 */
[----:B------:R-:W-:Y:S05]  /*2190*/  @!P0 BRA `(.L_x_39) ;  /* 0x0000000000808947 */ /* 0x000fea0003800000 */
[----:B------:R-:W-:Y:S02]  /*21a0*/  ULEA UR24, UR6, UR30, 0xc ;  /* 0x0000001e06187291 */ /* 0x000fe4000f8e60ff */
[----:B------:R-:W-:Y:S02]  /*21b0*/  UIADD3 UR4, UP1, UPT, UR40, 0x80, URZ ;  /* 0x0000008028047890 */ /* 0x000fe4000ff3e0ff */
[----:B------:R-:W-:Y:S02]  /*21c0*/  ULEA UR24, UR24, UR14, 0x2 ;  /* 0x0000000e18187291 */ /* 0x000fe4000f8e10ff */
[----:B------:R-:W-:Y:S02]  /*21d0*/  USHF.L.U32 UR34, UR13, 0x6, URZ ;  /* 0x000000060d227899 */ /* 0x000fe400080006ff */
[----:B------:R-:W-:Y:S02]  /*21e0*/  ULEA UR8, UR6, UR14, 0xf ;  /* 0x0000000e06087291 */ /* 0x000fe4000f8e78ff */
[----:B------:R-:W-:-:S02]  /*21f0*/  UIADD3 UR22, UP0, UPT, UR40, 0x180, URZ ;  /* 0x0000018028167890 */ /* 0x000fc4000ff1e0ff */
[----:B------:R-:W-:Y:S02]  /*2200*/  ULOP3.LUT UR33, UR7, 0xfefffff8, URZ, 0xc0, !UPT ;  /* 0xfefffff807217892 */ /* 0x000fe4000f8ec0ff */
[----:B------:R-:W-:Y:S02]  /*2210*/  UIADD3.X UR5, UPT, UPT, URZ, UR41, URZ, UP1, !UPT ;  /* 0x00000029ff057290 */ /* 0x000fe40008ffe4ff */
[----:B------:R-:W-:Y:S02]  /*2220*/  UIADD3 UR32, UPT, UPT, UR24, 0x8400, URZ ;  /* 0x0000840018207890 */ /* 0x000fe4000fffe0ff */
[----:B------:R-:W-:Y:S02]  /*2230*/  UPRMT UR10, URZ, 0x5410, UR29 ;  /* 0x00005410ff0a7896 */ /* 0x000fe4000800001d */
[----:B------:R-:W-:Y:S02]  /*2240*/  UIADD3 UR26, UPT, UPT, UR34, 0x20, URZ ;  /* 0x00000020221a7890 */ /* 0x000fe4000fffe0ff */
[----:B------:R-:W-:-:S02]  /*2250*/  UIADD3 UR24, UPT, UPT, UR24, 0xa400, URZ ;  /* 0x0000a40018187890 */ /* 0x000fc4000fffe0ff */
        /* <DEDUP_REMOVED lines=13> */
[----:B------:R-:W-:Y:S01]  /*2330*/  UMOV UR12, UR36 ;  /* 0x00000024000c7c82 */ /* 0x000fe20008000000 */
[----:B------:R-:W-:Y:S01]  /*2340*/  UMOV UR9, UR33 ;  /* 0x0000002100097c82 */ /* 0x000fe20008000000 */
[----:B------:R4:W-:Y:S01]  /*2350*/  UTMALDG.3D.MULTICAST.2CTA [UR24], [UR4], UR10, desc[UR38] ;  /* 0x00002618040073b4 */ /* 0x0009e2000821180a */
[----:B------:R1:W-:Y:S01]  /*2360*/  UTMALDG.3D.2CTA [UR16], [UR22], desc[UR38] ;  /* 0x00002610160075b4 */ /* 0x0003e20008211000 */
[----:B----4-:R-:W-:-:S02]  /*2370*/  UMOV UR10, UR26 ;  /* 0x0000001a000a7c82 */ /* 0x010fc40008000000 */
[----:B------:R1:W-:Y:S02]  /*2380*/  UTMALDG.3D.2CTA [UR8], [UR22], desc[UR38] ;  /* 0x00002608160075b4 */ /* 0x0003e40008211000 */
[----:B-1----:R-:W-:Y:S01]  /*2390*/  NOP ;  /* 0x0000000000007918 */ /* 0x002fe20000000000 */
.L_x_39:
[----:B------:R-:W-:Y:S05]  /*23a0*/  BSYNC.RECONVERGENT B0 ;  /* 0x0000000000007941 */ /* 0x000fea0003800200 */
.L_x_38:
[----:B------:R-:W-:Y:S01]  /*23b0*/  UIADD3 UR13, UPT, UPT, UR13, 0x1, URZ ;  /* 0x000000010d0d7890 */ /* 0x000fe2000fffe0ff */
[----:B------:R-:W-:-:S03]  /*23c0*/  UMOV UR6, UR15 ;  /* 0x0000000f00067c82 */ /* 0x000fc60008000000 */
[----:B------:R-:W-:-:S09]  /*23d0*/  UISETP.NE.AND UP0, UPT, UR13, UR21, UPT ;  /* 0x000000150d00728c */ /* 0x000fd2000bf05270 */
[----:B------:R-:W-:Y:S05]  /*23e0*/  BRA.U UP0, `(.L_x_40) ;  /* 0xfffffffd00047547 */ /* 0x000fea000b83ffff */
.L_x_32:
[C---:B------:R-:W-:Y:S01]  /*23f0*/  LEA R3, R11.reuse, UR14, 0x3 ;  /* 0x0000000e0b037c11 */ /* 0x040fe2000f8e18ff */
[----:B------:R-:W-:Y:S01]  /*2400*/  NOP ;  /* 0x0000000000007918 */ /* 0x000fe20000000000 */
[----:B-1----:R-:W-:Y:S02]  /*2410*/  SHF.L.U32 R0, R10, 0x1f, RZ ;  /* 0x0000001f0a007819 */ /* 0x002fe400000006ff */
[----:B------:R-:W-:Y:S02]  /*2420*/  LEA R4, R11, UR14, 0x4 ;  /* 0x0000000e0b047c11 */ /* 0x000fe4000f8e20ff */
[----:B--2-4-:R-:W1:Y:S02]  /*2430*/  SYNCS.PHASECHK.TRANS64.TRYWAIT P0, [R3+URZ+0x90], R0 ;  /* 0x00009000030075a7 */ /* 0x014e6400080011ff */
[----:B-1----:R-:W-:Y:S05]  /*2440*/  @!P0 BRA `(.L_x_41) ;  /* 0x000000a0004c8947 */ /* 0x002fea0003800000 */
.L_x_190:
[----:B------:R-:W2:Y:S01]  /*2450*/  LDS.128 R4, [R4+0x120] ;  /* 0x0001200004047984 */ /* 0x000ea20000000c00 */
[----:B------:R-:W-:Y:S01]  /*2460*/  UISETP.GE.AND UP0, UPT, UR45, 0x1, UPT ;  /* 0x000000012d00788c */ /* 0x000fe2000bf06270 */
[----:B------:R-:W-:Y:S01]  /*2470*/  @!PT LDS RZ, [RZ] ;  /* 0x00000000fffff984 */ /* 0x000fe20000000800 */
[----:B------:R-:W-:Y:S01]  /*2480*/  @!PT LDS RZ, [RZ] ;  /* 0x00000000fffff984 */ /* 0x000fe20000000800 */
[----:B------:R-:W-:Y:S01]  /*2490*/  @!PT LDS RZ, [RZ] ;  /* 0x00000000fffff984 */ /* 0x000fe20000000800 */
[----:B------:R-:W-:Y:S01]  /*24a0*/  @!PT LDS RZ, [RZ] ;  /* 0x00000000fffff984 */ /* 0x000fe20000000800 */
[----:B------:R4:W-:Y:S06]  /*24b0*/  MEMBAR.ALL.CTA ;  /* 0x0000000000007992 */ /* 0x0009ec0000008000 */
[----:B----4-:R-:W4:Y:S01]  /*24c0*/  FENCE.VIEW.ASYNC.S ;  /* 0x00000000000073c6 */ /* 0x010f220000000000 */
[----:B--2---:R-:W-:-:S13]  /*24d0*/  LOP3.LUT P0, RZ, R6, 0x1, RZ, 0xc0, !PT ;  /* 0x0000000106ff7812 */ /* 0x004fda000780c0ff */
[----:B----4-:R-:W-:Y:S01]  /*24e0*/  VOTEU.ANY UP1, P0 ;  /* 0x0000000000ff7886 */ /* 0x010fe20000020100 */
[----:B------:R-:W-:-:S13]  /*24f0*/  PLOP3.LUT P0, PT, PT, PT, UP1, 0x80, 0x8 ;  /* 0x000000000008781c */ /* 0x000fda0003f0f018 */
[----:B-1----:R-:W-:Y:S02]  /*2500*/  @P0 LOP3.LUT R0, R5, 0xffff, RZ, 0xc0, !PT ;  /* 0x0000ffff05000812 */ /* 0x002fe400078ec0ff */
[----:B---3--:R-:W-:Y:S02]  /*2510*/  @P0 MOV R2, R4 ;  /* 0x0000000400020202 */ /* 0x008fe40000000f00 */
[----:B------:R-:W-:Y:S01]  /*2520*/  @P0 R2UR UR5, R0 ;  /* 0x00000000000502ca */ /* 0x000fe200000e0000 */
[----:B------:R-:W-:Y:S01]  /*2530*/  VIADD R0, R3, 0xa0 ;  /* 0x000000a003007836 */ /* 0x000fe20000000000 */
[----:B------:R-:W-:Y:S02]  /*2540*/  @P0 SHF.R.U32.HI R4, RZ, 0x10, R5 ;  /* 0x00000010ff040819 */ /* 0x000fe40000011605 */
[----:B------:R-:W-:Y:S02]  /*2550*/  @P0 R2UR UR6, R2 ;  /* 0x00000000020602ca */ /* 0x000fe400000e0000 */
[----:B------:R-:W-:-:S02]  /*2560*/  PRMT R0, RZ, 0x654, R0 ;  /* 0x00000654ff007816 */ /* 0x000fc40000000000 */
[----:B------:R-:W-:Y:S02]  /*2570*/  @P0 R2UR UR4, R4 ;  /* 0x00000000040402ca */ /* 0x000fe400000e0000 */
[----:B------:R1:W-:Y:S03]  /*2580*/  SYNCS.ARRIVE.TRANS64.RED.A1T0 RZ, [R0+URZ], RZ ;  /* 0x000000ff00ff79a7 */ /* 0x0003e600081004ff */
[----:B------:R-:W-:-:S04]  /*2590*/  @UP1 UMOV UR42, UR5 ;  /* 0x00000005002a1c82 */ /* 0x000fc80008000000 */
[----:B------:R-:W-:-:S04]  /*25a0*/  @UP1 UMOV UR43, UR6 ;  /* 0x00000006002b1c82 */ /* 0x000fc80008000000 */
[----:B------:R-:W-:Y:S01]  /*25b0*/  @UP1 UMOV UR36, UR4 ;  /* 0x0000000400241c82 */ /* 0x000fe20008000000 */
[----:B------:R-:W-:Y:S05]  /*25c0*/  BRA.U !UP0, `(.L_x_42) ;  /* 0x0000000108d47547 */ /* 0x000fea000b800000 */
[----:B------:R-:W2:Y:S01]  /*25d0*/  LDCU.128 UR16, c[0x0][0xb10] ;  /* 0x00016200ff1077ac */ /* 0x000ea20008000c00 */
[----:B------:R-:W3:Y:S01]  /*25e0*/  LDCU UR23, c[0x0][0xb20] ;  /* 0x00016400ff1777ac */ /* 0x000ee20008000800 */
[----:B------:R-:W4:Y:S01]  /*25f0*/  LDCU UR22, c[0x0][0xb0c] ;  /* 0x00016180ff1677ac */ /* 0x000f220008000800 */
[----:B------:R-:W1:Y:S01]  /*2600*/  LDCU.64 UR8, c[0x0][0xb28] ;  /* 0x00016500ff0877ac */ /* 0x000e620008000a00 */
[----:B------:R-:W-:Y:S02]  /*2610*/  UISETP.NE.AND UP3, UPT, UR45, 0x1, UPT ;  /* 0x000000012d00788c */ /* 0x000fe4000bf65270 */
[----:B--2---:R-:W-:Y:S02]  /*2620*/  UIMAD.WIDE.U32 UR6, UR44, UR19, URZ ;  /* 0x000000132c0672a5 */ /* 0x004fe4000f8e00ff */
[----:B------:R-:W-:Y:S02]  /*2630*/  UIMAD.WIDE.U32 UR4, UR46, UR16, URZ ;  /* 0x000000102e0472a5 */ /* 0x000fe4000f8e00ff */
[----:B------:R-:W-:-:S02]  /*2640*/  UISETP.NE.AND UP0, UPT, UR18, 0x1, UPT ;  /* 0x000000011200788c */ /* 0x000fc4000bf05270 */
[----:B------:R-:W-:Y:S01]  /*2650*/  UIMAD.WIDE.U32 UR20, UR42, UR19, URZ ;  /* 0x000000132a1472a5 */ /* 0x000fe2000f8e00ff */
[----:B------:R-:W-:Y:S02]  /*2660*/  UMOV UR6, UR7 ;  /* 0x0000000700067c82 */ /* 0x000fe40008000000 */
[----:B------:R-:W-:Y:S01]  /*2670*/  UMOV UR4, UR5 ;  /* 0x0000000500047c82 */ /* 0x000fe20008000000 */
[----:B---3--:R-:W-:Y:S02]  /*2680*/  USHF.R.U32.HI UR6, URZ, UR23, UR6 ;  /* 0x00000017ff067299 */ /* 0x008fe40008011606 */
[----:B----4-:R-:W-:Y:S02]  /*2690*/  UISETP.NE.AND UP2, UPT, UR22, 0x1, UPT ;  /* 0x000000011600788c */ /* 0x010fe4000bf45270 */
[----:B------:R-:W-:Y:S02]  /*26a0*/  USHF.R.U32.HI UR4, URZ, UR17, UR4 ;  /* 0x00000011ff047299 */ /* 0x000fe40008011604 */
[----:B------:R-:W-:-:S02]  /*26b0*/  USEL UR5, UR44, UR6, !UP0 ;  /* 0x000000062c057287 */ /* 0x000fc4000c000000 */
[----:B------:R-:W-:Y:S02]  /*26c0*/  USEL UR6, UR46, UR4, !UP2 ;  /* 0x000000042e067287 */ /* 0x000fe4000d000000 */
[----:B-1----:R-:W-:Y:S01]  /*26d0*/  UIMAD.WIDE.U32 UR10, UR5, UR8, URZ ;  /* 0x00000008050a72a5 */ /* 0x002fe2000f8e00ff */
[----:B------:R-:W-:Y:S01]  /*26e0*/  UMOV UR4, UR21 ;  /* 0x0000001500047c82 */ /* 0x000fe20008000000 */
[----:B------:R-:W-:Y:S02]  /*26f0*/  UIMAD.WIDE.U32 UR12, UR43, UR16, URZ ;  /* 0x000000102b0c72a5 */ /* 0x000fe4000f8e00ff */
[----:B------:R-:W-:-:S03]  /*2700*/  UIMAD.WIDE.U32 UR20, UR6, UR8, URZ ;  /* 0x00000008061472a5 */ /* 0x000fc6000f8e00ff */
[----:B------:R-:W-:Y:S01]  /*2710*/  UMOV UR10, UR11 ;  /* 0x0000000b000a7c82 */ /* 0x000fe20008000000 */
[----:B------:R-:W-:Y:S02]  /*2720*/  USHF.R.U32.HI UR4, URZ, UR23, UR4 ;  /* 0x00000017ff047299 */ /* 0x000fe40008011604 */
[----:B------:R-:W-:Y:S01]  /*2730*/  @UP3 USHF.R.U32.HI UR5, URZ, UR9, UR10 ;  /* 0x00000009ff053299 */ /* 0x000fe2000801160a */
[----:B------:R-:W-:Y:S01]  /*2740*/  UMOV UR12, UR13 ;  /* 0x0000000d000c7c82 */ /* 0x000fe20008000000 */
[----:B------:R-:W-:Y:S01]  /*2750*/  UMOV UR20, UR21 ;  /* 0x0000001500147c82 */ /* 0x000fe20008000000 */
[----:B------:R-:W-:Y:S02]  /*2760*/  USHF.R.U32.HI UR17, URZ, UR17, UR12 ;  /* 0x00000011ff117299 */ /* 0x000fe4000801160c */
[----:B------:R-:W-:Y:S02]  /*2770*/  USEL UR4, UR42, UR4, !UP0 ;  /* 0x000000042a047287 */ /* 0x000fe4000c000000 */
[----:B------:R-:W-:-:S02]  /*2780*/  @UP3 USHF.R.U32.HI UR6, URZ, UR9, UR20 ;  /* 0x00000009ff063299 */ /* 0x000fc40008011614 */
[----:B------:R-:W-:Y:S02]  /*2790*/  UIMAD UR7, UR45, UR5, URZ ;  /* 0x000000052d0772a4 */ /* 0x000fe4000f8e02ff */
[----:B------:R-:W-:Y:S02]  /*27a0*/  USEL UR5, UR43, UR17, !UP2 ;  /* 0x000000112b057287 */ /* 0x000fe4000d000000 */
[----:B------:R-:W-:Y:S02]  /*27b0*/  UIMAD UR10, UR45, UR6, URZ ;  /* 0x000000062d0a72a4 */ /* 0x000fe4000f8e02ff */
[----:B------:R-:W-:Y:S02]  /*27c0*/  UISETP.GE.AND UP0, UPT, UR4, UR7, UPT ;  /* 0x000000070400728c */ /* 0x000fe4000bf06270 */
[----:B------:R-:W-:Y:S02]  /*27d0*/  UIMAD.WIDE.U32 UR12, UR4, UR8, URZ ;  /* 0x00000008040c72a5 */ /* 0x000fe4000f8e00ff */
[----:B------:R-:W-:-:S02]  /*27e0*/  UISETP.GE.OR UP0, UPT, UR5, UR10, UP0 ;  /* 0x0000000a0500728c */ /* 0x000fc40008706670 */
        /* <DEDUP_REMOVED lines=19> */
.L_x_42:
[----:B------:R-:W2:Y:S02]  /*2920*/  LDCU UR4, c[0x0][0xb30] ;  /* 0x00016600ff0477ac */ /* 0x000ea40008000800 */
[----:B--2---:R-:W-:-:S09]  /*2930*/  UISETP.NE.AND UP0, UPT, UR4, 0x1, UPT ;  /* 0x000000010400788c */ /* 0x004fd2000bf05270 */
[----:B------:R-:W-:Y:S05]  /*2940*/  BRA.U UP0, `(.L_x_43) ;  /* 0x0000000100447547 */ /* 0x000fea000b800000 */
[----:B------:R-:W2:Y:S01]  /*2950*/  LDCU.128 UR8, c[0x0][0xb10] ;  /* 0x00016200ff0877ac */ /* 0x000ea20008000c00 */
[----:B------:R-:W3:Y:S01]  /*2960*/  LDCU UR12, c[0x0][0xb0c] ;  /* 0x00016180ff0c77ac */ /* 0x000ee20008000800 */
[----:B------:R-:W4:Y:S01]  /*2970*/  LDCU UR13, c[0x0][0xb20] ;  /* 0x00016400ff0d77ac */ /* 0x000f220008000800 */
[----:B--2---:R-:W-:Y:S02]  /*2980*/  UIMAD.WIDE.U32 UR6, UR43, UR8, URZ ;  /* 0x000000082b0672a5 */ /* 0x004fe4000f8e00ff */
[----:B------:R-:W-:Y:S02]  /*2990*/  UIMAD.WIDE.U32 UR4, UR42, UR11, URZ ;  /* 0x0000000b2a0472a5 */ /* 0x000fe4000f8e00ff */
[----:B---3--:R-:W-:Y:S02]  /*29a0*/  UISETP.NE.AND UP2, UPT, UR12, 0x1, UPT ;  /* 0x000000010c00788c */ /* 0x008fe4000bf45270 */
[----:B------:R-:W-:Y:S01]  /*29b0*/  UISETP.NE.AND UP0, UPT, UR10, 0x1, UPT ;  /* 0x000000010a00788c */ /* 0x000fe2000bf05270 */
[----:B------:R-:W-:-:S02]  /*29c0*/  UMOV UR6, UR7 ;  /* 0x0000000700067c82 */ /* 0x000fc40008000000 */
[----:B------:R-:W-:Y:S01]  /*29d0*/  UMOV UR4, UR5 ;  /* 0x0000000500047c82 */ /* 0x000fe20008000000 */
[----:B------:R-:W-:Y:S02]  /*29e0*/  USHF.R.U32.HI UR9, URZ, UR9, UR6 ;  /* 0x00000009ff097299 */ /* 0x000fe40008011606 */
[----:B----4-:R-:W-:Y:S02]  /*29f0*/  USHF.R.U32.HI UR4, URZ, UR13, UR4 ;  /* 0x0000000dff047299 */ /* 0x010fe40008011604 */
[----:B------:R-:W-:Y:S02]  /*2a00*/  USEL UR5, UR43, UR9, !UP2 ;  /* 0x000000092b057287 */ /* 0x000fe4000d000000 */
[----:B------:R-:W-:-:S04]  /*2a10*/  USEL UR4, UR42, UR4, !UP0 ;  /* 0x000000042a047287 */ /* 0x000fc8000c000000 */
[----:B------:R-:W-:Y:S02]  /*2a20*/  UIADD3 UR6, UPT, UPT, UR5, -UR4, URZ ;  /* 0x8000000405067290 */ /* 0x000fe4000fffe0ff */
[----:B------:R-:W-:Y:S02]  /*2a30*/  UIADD3 UR4, UPT, UPT, -UR5, UR4, URZ ;  /* 0x0000000405047290 */ /* 0x000fe4000fffe1ff */
[----:B------:R-:W-:Y:S02]  /*2a40*/  UIMAD UR42, UR6, UR10, UR42 ;  /* 0x0000000a062a72a4 */ /* 0x000fe4000f8e022a */
[----:B------:R-:W-:-:S12]  /*2a50*/  UIMAD UR43, UR4, UR12, UR43 ;  /* 0x0000000c042b72a4 */ /* 0x000fd8000f8e022b */
.L_x_43:
[----:B------:R-:W-:Y:S01]  /*2a60*/  VIADD R11, R11, 0x1 ;  /* 0x000000010b0b7836 */ /* 0x000fe20000000000 */
[----:B------:R-:W-:Y:S02]  /*2a70*/  R2UR UR5, R55 ;  /* 0x00000000370572ca */ /* 0x000fe400000e0000 */
[----:B------:R-:W-:Y:S02]  /*2a80*/  R2UR UR4, R54 ;  /* 0x00000000360472ca */ /* 0x000fe400000e0000 */
[C---:B------:R-:W-:Y:S02]  /*2a90*/  ISETP.NE.AND P0, PT, R11.reuse, 0x2, PT ;  /* 0x000000020b00780c */ /* 0x040fe40003f05270 */
[----:B------:R-:W-:Y:S02]  /*2aa0*/  PLOP3.LUT P1, PT, PT, PT, PT, 0x80, 0x8 ;  /* 0x000000000008781c */ /* 0x000fe40003f2f070 */
[----:B-1----:R-:W-:Y:S02]  /*2ab0*/  SEL R0, RZ, 0x1, P0 ;  /* 0x00000001ff007807 */ /* 0x002fe40000000000 */
[----:B------:R-:W-:-:S02]  /*2ac0*/  SEL R11, R11, RZ, P0 ;  /* 0x000000ff0b0b7207 */ /* 0x000fc40000000000 */
[----:B------:R-:W-:Y:S01]  /*2ad0*/  LOP3.LUT R10, R10, R0, RZ, 0x3c, !PT ;  /* 0x000000000a0a7212 */ /* 0x000fe200078e3cff */
[----:B------:R-:W-:Y:S02]  /*2ae0*/  UIADD3 UR20, UPT, UPT, UR43, UR5, URZ ;  /* 0x000000052b147290 */ /* 0x000fe4000fffe0ff */
[----:B------:R-:W-:Y:S01]  /*2af0*/  UIADD3 UR24, UPT, UPT, UR42, UR4, URZ ;  /* 0x000000042a187290 */ /* 0x000fe2000fffe0ff */
[----:B------:R-:W-:Y:S11]  /*2b00*/  BRA.U UP1, `(.L_x_44) ;  /* 0xffffffed01b07547 */ /* 0x000ff6000b83ffff */
[----:B------:R-:W-:Y:S01]  /*2b10*/  UIADD3 UR14, UPT, UPT, UR14, 0x20, URZ ;  /* 0x000000200e0e7890 */ /* 0x000fe2000fffe0ff */
[----:B------:R-:W-:-:S03]  /*2b20*/  SHF.L.U32 R2, R12, 0x1f, RZ ;  /* 0x0000001f0c027819 */ /* 0x000fc600000006ff */
[----:B------:R-:W-:-:S09]  /*2b30*/  ULEA UR4, UR15, UR14, 0x3 ;  /* 0x0000000e0f047291 */ /* 0x000fd2000f8e18ff */
[----:B------:R-:W1:Y:S02]  /*2b40*/  SYNCS.PHASECHK.TRANS64.TRYWAIT P0, [UR4], R2 ;  /* 0x00000002ff0075a7 */ /* 0x000e640008001104 */
[----:B-1----:R-:W-:Y:S05]  /*2b50*/  @!P0 BRA `(.L_x_45) ;  /* 0x00000098009c8947 */ /* 0x002fea0003800000 */
.L_x_192:
[----:B------:R-:W-:-:S04]  /*2b60*/  UIADD3 UR4, UPT, UPT, UR15, 0x1, URZ ;  /* 0x000000010f047890 */ /* 0x000fc8000fffe0ff */
[----:B------:R-:W-:-:S04]  /*2b70*/  UISETP.NE.AND UP0, UPT, UR4, 0x4, UPT ;  /* 0x000000040400788c */ /* 0x000fc8000bf05270 */
[----:B------:R-:W-:Y:S02]  /*2b80*/  USEL UR6, URZ, 0x1, UP0 ;  /* 0x00000001ff067887 */ /* 0x000fe40008000000 */
[----:B------:R-:W-:-:S04]  /*2b90*/  USEL UR4, UR4, URZ, UP0 ;  /* 0x000000ff04047287 */ /* 0x000fc80008000000 */
[----:B------:R-:W-:Y:S01]  /*2ba0*/  ULEA UR5, UR4, UR14, 0x3 ;  /* 0x0000000e04057291 */ /* 0x000fe2000f8e18ff */
[----:B-1----:R-:W-:-:S04]  /*2bb0*/  LOP3.LUT R2, R12, UR6, RZ, 0x3c, !PT ;  /* 0x000000060c027c12 */ /* 0x002fc8000f8e3cff */
[----:B------:R-:W-:-:S04]  /*2bc0*/  SHF.L.U32 R3, R2, 0x1f, RZ ;  /* 0x0000001f02037819 */ /* 0x000fc800000006ff */
[----:B------:R-:W1:Y:S02]  /*2bd0*/  SYNCS.PHASECHK.TRANS64.TRYWAIT P0, [UR5], R3 ;  /* 0x00000003ff0075a7 */ /* 0x000e640008001105 */
[----:B-1----:R-:W-:Y:S05]  /*2be0*/  @!P0 BRA `(.L_x_46) ;  /* 0x0000009800908947 */ /* 0x002fea0003800000 */
.L_x_194:
[----:B------:R-:W-:-:S04]  /*2bf0*/  UIADD3 UR4, UPT, UPT, UR4, 0x1, URZ ;  /* 0x0000000104047890 */ /* 0x000fc8000fffe0ff */
[----:B------:R-:W-:-:S04]  /*2c00*/  UISETP.NE.AND UP0, UPT, UR4, 0x4, UPT ;  /* 0x000000040400788c */ /* 0x000fc8000bf05270 */
[----:B------:R-:W-:Y:S02]  /*2c10*/  USEL UR6, URZ, 0x1, UP0 ;  /* 0x00000001ff067887 */ /* 0x000fe40008000000 */
[----:B------:R-:W-:-:S04]  /*2c20*/  USEL UR4, UR4, URZ, UP0 ;  /* 0x000000ff04047287 */ /* 0x000fc80008000000 */
[----:B------:R-:W-:Y:S01]  /*2c30*/  ULEA UR5, UR4, UR14, 0x3 ;  /* 0x0000000e04057291 */ /* 0x000fe2000f8e18ff */
[----:B------:R-:W-:-:S04]  /*2c40*/  LOP3.LUT R2, R2, UR6, RZ, 0x3c, !PT ;  /* 0x0000000602027c12 */ /* 0x000fc8000f8e3cff */
[----:B-1----:R-:W-:-:S04]  /*2c50*/  SHF.L.U32 R3, R2, 0x1f, RZ ;  /* 0x0000001f02037819 */ /* 0x002fc800000006ff */
[----:B------:R-:W1:Y:S02]  /*2c60*/  SYNCS.PHASECHK.TRANS64.TRYWAIT P0, [UR5], R3 ;  /* 0x00000003ff0075a7 */ /* 0x000e640008001105 */
[----:B-1----:R-:W-:Y:S05]  /*2c70*/  @!P0 BRA `(.L_x_47) ;  /* 0x0000009800848947 */ /* 0x002fea0003800000 */
.L_x_196:
[----:B------:R-:W-:-:S04]  /*2c80*/  UIADD3 UR4, UPT, UPT, UR4, 0x1, URZ ;  /* 0x0000000104047890 */ /* 0x000fc8000fffe0ff */
[----:B------:R-:W-:-:S04]  /*2c90*/  UISETP.NE.AND UP0, UPT, UR4, 0x4, UPT ;  /* 0x000000040400788c */ /* 0x000fc8000bf05270 */
[----:B------:R-:W-:Y:S02]  /*2ca0*/  USEL UR5, URZ, 0x1, UP0 ;  /* 0x00000001ff057887 */ /* 0x000fe40008000000 */
[----:B------:R-:W-:-:S04]  /*2cb0*/  USEL UR4, UR4, URZ, UP0 ;  /* 0x000000ff04047287 */ /* 0x000fc80008000000 */
[----:B------:R-:W-:Y:S01]  /*2cc0*/  ULEA UR4, UR4, UR14, 0x3 ;  /* 0x0000000e04047291 */ /* 0x000fe2000f8e18ff */
[----:B------:R-:W-:-:S04]  /*2cd0*/  LOP3.LUT R2, R2, UR5, RZ, 0x3c, !PT ;  /* 0x0000000502027c12 */ /* 0x000fc8000f8e3cff */
[----:B------:R-:W-:Y:S01]  /*2ce0*/  SHF.L.U32 R2, R2, 0x1f, RZ ;  /* 0x0000001f02027819 */ /* 0x000fe200000006ff */
[----:B-1----:R-:W-:-:S07]  /*2cf0*/  IMAD.U32 R0, RZ, RZ, UR4 ;  /* 0x00000004ff007e24 */ /* 0x002fce000f8e00ff */
.L_x_48:
[----:B-1----:R1:W2:Y:S02]  /*2d00*/  SYNCS.PHASECHK.TRANS64.TRYWAIT P0, [R0+URZ], R2 ;  /* 0x00000002000075a7 */ /* 0x0022a400080011ff */
[----:B--2---:R-:W-:Y:S05]  /*2d10*/  @!P0 NANOSLEEP.SYNCS 0x989680 ;  /* 0x009896800000895d */ /* 0x004fea0003900000 */
[----:B------:R-:W2:Y:S02]  /*2d20*/  @!P0 SYNCS.PHASECHK.TRANS64 P0, [R0+URZ], R2 ;  /* 0x00000002000085a7 */ /* 0x000ea400080010ff */
[----:B--2---:R-:W-:Y:S05]  /*2d30*/  @P0 EXIT ;  /* 0x000000000000094d */ /* 0x004fea0003800000 */
[----:B------:R-:W-:Y:S05]  /*2d40*/  BRA `(.L_x_48) ;  /* 0xfffffffc00ec7947 */ /* 0x000fea000383ffff */
.L_x_22:
[----:B------:R-:W-:-:S04]  /*2d50*/  UISETP.NE.AND UP0, UPT, UR53, URZ, UPT ;  /* 0x000000ff3500728c */ /* 0x000fc8000bf05270 */
[----:B------:R-:W-:-:S09]  /*2d60*/  UISETP.NE.OR UP0, UPT, UR18, 0x1, UP0 ;  /* 0x000000011200788c */ /* 0x000fd20008705670 */
[----:B------:R-:W-:Y:S05]  /*2d70*/  BRA.U UP0, `(.L_x_49) ;  /* 0x0000000500487547 */ /* 0x000fea000b800000 */
[----:B------:R-:W-:Y:S01]  /*2d80*/  ISETP.GE.U32.AND P2, PT, R3, 0x4, PT ;  /* 0x000000040300780c */ /* 0x000fe20003f46070 */
[----:B------:R-:W-:Y:S01]  /*2d90*/  IMAD.MOV.U32 R12, RZ, RZ, 0x1 ;  /* 0x00000001ff0c7424 */ /* 0x000fe200078e00ff */
[----:B------:R-:W-:Y:S02]  /*2da0*/  CS2R R10, SRZ ;  /* 0x00000000000a7805 */ /* 0x000fe4000001ff00 */
[----:B------:R-:W-:Y:S01]  /*2db0*/  CS2R R8, SRZ ;  /* 0x0000000000087805 */ /* 0x000fe2000001ff00 */
[----:B------:R-:W-:Y:S01]  /*2dc0*/  UMOV UR6, 0x400 ;  /* 0x0000040000067882 */ /* 0x000fe20000000000 */
[----:B------:R-:W-:Y:S01]  /*2dd0*/  UMOV UR5, URZ ;  /* 0x000000ff00057c82 */ /* 0x000fe20008000000 */
[----:B------:R-:W-:-:S12]  /*2de0*/  ULEA UR6, UR53, UR6, 0x18 ;  /* 0x0000000635067291 */ /* 0x000fd8000f8ec0ff */
.L_x_53:
[----:B------:R-:W-:Y:S02]  /*2df0*/  LEA R0, R8, UR6, 0x3 ;  /* 0x0000000608007c11 */ /* 0x000fe4000f8e18ff */
[----:B------:R-:W-:-:S03]  /*2e00*/  SHF.L.U32 R4, R9, 0x1f, RZ ;  /* 0x0000001f09047819 */ /* 0x000fc600000006ff */
[----:B------:R-:W-:Y:S01]  /*2e10*/  VIADD R5, R0, 0x100 ;  /* 0x0000010000057836 */ /* 0x000fe20000000000 */
[----:B------:R-:W1:Y:S02]  /*2e20*/  SYNCS.PHASECHK.TRANS64.TRYWAIT P0, [R0+URZ+0xf0], R4 ;  /* 0x0000f004000075a7 */ /* 0x000e6400080011ff */
[----:B-1----:R-:W-:Y:S05]  /*2e30*/  @!P0 BRA `(.L_x_50) ;  /* 0x00000098002c8947 */ /* 0x002fea0003800000 */
.L_x_197:
[----:B------:R-:W-:Y:S01]  /*2e40*/  ULEA UR4, UR5, UR6, 0x3 ;  /* 0x0000000605047291 */ /* 0x000fe2000f8e18ff */
[----:B-1----:R-:W-:Y:S01]  /*2e50*/  PRMT R0, RZ, 0x654, R5 ;  /* 0x00000654ff007816 */ /* 0x002fe20000000005 */
[----:B------:R-:W-:Y:S01]  /*2e60*/  @!P2 IMAD.MOV.U32 R4, RZ, RZ, 0x10 ;  /* 0x00000010ff04a424 */ /* 0x000fe200078e00ff */
[----:B------:R-:W-:Y:S01]  /*2e70*/  SHF.L.U32 R5, R12, 0x1f, RZ ;  /* 0x0000001f0c057819 */ /* 0x000fe200000006ff */
[----:B------:R-:W-:Y:S01]  /*2e80*/  UIADD3 UR7, UPT, UPT, UR4, 0x90, URZ ;  /* 0x0000009004077890 */ /* 0x000fe2000fffe0ff */
[----:B------:R1:W-:Y:S05]  /*2e90*/  SYNCS.ARRIVE.TRANS64.RED.A1T0 RZ, [R0+URZ], RZ ;  /* 0x000000ff00ff79a7 */ /* 0x0003ea00081004ff */
[----:B------:R-:W-:Y:S01]  /*2ea0*/  IMAD.U32 R6, RZ, RZ, UR7 ;  /* 0x00000007ff067e24 */ /* 0x000fe2000f8e00ff */
[----:B------:R-:W2:Y:S04]  /*2eb0*/  SYNCS.PHASECHK.TRANS64.TRYWAIT P0, [UR4+0xa0], R5 ;  /* 0x0000a005ff0075a7 */ /* 0x000ea80008001104 */
[----:B------:R-:W-:Y:S01]  /*2ec0*/  PRMT R6, R3, 0x654, R6 ;  /* 0x0000065403067816 */ /* 0x000fe20000000006 */
[----:B-12---:R-:W-:Y:S06]  /*2ed0*/  @!P0 BRA `(.L_x_51) ;  /* 0x0000009800188947 */ /* 0x006fec0003800000 */
.L_x_199:
[----:B------:R-:W-:Y:S01]  /*2ee0*/  ULEA UR8, UR5, UR6, 0x4 ;  /* 0x0000000605087291 */ /* 0x000fe2000f8e20ff */
[----:B------:R-:W-:Y:S01]  /*2ef0*/  SEL R2, R6, R2, !P2 ;  /* 0x0000000206027207 */ /* 0x000fe20005000000 */
[----:B------:R-:W-:Y:S01]  /*2f00*/  UIADD3 UR9, UPT, UPT, UR4, 0x90, URZ ;  /* 0x0000009004097890 */ /* 0x000fe2000fffe0ff */
[----:B-1----:R-:W-:Y:S01]  /*2f10*/  LEA R0, R11, UR6, 0x3 ;  /* 0x000000060b007c11 */ /* 0x002fe2000f8e18ff */
[----:B------:R-:W-:Y:S01]  /*2f20*/  UIADD3 UR8, UPT, UPT, UR8, 0x120, URZ ;  /* 0x0000012008087890 */ /* 0x000fe2000fffe0ff */
[----:B------:R1:W-:Y:S01]  /*2f30*/  @!P2 SYNCS.ARRIVE.TRANS64.RED RZ, [R2+URZ], R4 ;  /* 0x0000000402ffa9a7 */ /* 0x0003e200080004ff */
[----:B------:R-:W-:Y:S01]  /*2f40*/  UIADD3 UR4, UPT, UPT, UR5, 0x1, URZ ;  /* 0x0000000105047890 */ /* 0x000fe2000fffe0ff */
[----:B------:R-:W-:-:S03]  /*2f50*/  VIADD R8, R8, 0x1 ;  /* 0x0000000108087836 */ /* 0x000fc60000000000 */
[----:B------:R-:W-:Y:S02]  /*2f60*/  UISETP.NE.AND UP0, UPT, UR4, 0x2, UPT ;  /* 0x000000020400788c */ /* 0x000fe4000bf05270 */
[----:B------:R-:W-:Y:S01]  /*2f70*/  ISETP.NE.AND P0, PT, R8, 0x2, PT ;  /* 0x000000020800780c */ /* 0x000fe20003f05270 */
[----:B------:R-:W-:Y:S06]  /*2f80*/  UGETNEXTWORKID.BROADCAST [UR8], [UR9] ;  /* 0x00000000080073ca */ /* 0x000fec0008000100 */
[----:B------:R-:W-:Y:S02]  /*2f90*/  USEL UR7, URZ, 0x1, UP0 ;  /* 0x00000001ff077887 */ /* 0x000fe40008000000 */
[----:B------:R-:W-:-:S04]  /*2fa0*/  USEL UR5, UR4, URZ, UP0 ;  /* 0x000000ff04057287 */ /* 0x000fc80008000000 */
[----:B------:R-:W-:Y:S02]  /*2fb0*/  LOP3.LUT R12, R12, UR7, RZ, 0x3c, !PT ;  /* 0x000000070c0c7c12 */ /* 0x000fe4000f8e3cff */
[----:B-1----:R-:W-:-:S04]  /*2fc0*/  SHF.L.U32 R4, R10, 0x1f, RZ ;  /* 0x0000001f0a047819 */ /* 0x002fc800000006ff */
[----:B------:R-:W1:Y:S02]  /*2fd0*/  SYNCS.PHASECHK.TRANS64.TRYWAIT P1, [R0+URZ+0x90], R4 ;  /* 0x00009004000075a7 */ /* 0x000e6400080211ff */
[----:B-1----:R-:W-:Y:S05]  /*2fe0*/  @!P1 BRA `(.L_x_52) ;  /* 0x0000009400ec9947 */ /* 0x002fea0003800000 */
.L_x_200:
[C---:B-1----:R-:W-:Y:S01]  /*2ff0*/  LEA R4, R11.reuse, UR6, 0x4 ;  /* 0x000000060b047c11 */ /* 0x042fe2000f8e20ff */
[----:B------:R-:W-:Y:S01]  /*3000*/  VIADD R0, R0, 0xa0 ;  /* 0x000000a000007836 */ /* 0x000fe20000000000 */
[----:B------:R-:W-:Y:S01]  /*3010*/  SEL R8, R8, RZ, P0 ;  /* 0x000000ff08087207 */ /* 0x000fe20000000000 */
[----:B------:R-:W-:-:S03]  /*3020*/  VIADD R11, R11, 0x1 ;  /* 0x000000010b0b7836 */ /* 0x000fc60000000000 */
[----:B------:R-:W1:Y:S01]  /*3030*/  LDS.128 R4, [R4+0x120] ;  /* 0x0001200004047984 */ /* 0x000e620000000c00 */
[----:B------:R-:W-:Y:S02]  /*3040*/  PRMT R0, RZ, 0x654, R0 ;  /* 0x00000654ff007816 */ /* 0x000fe40000000000 */
[C---:B------:R-:W-:Y:S01]  /*3050*/  ISETP.NE.AND P1, PT, R11.reuse, 0x2, PT ;  /* 0x000000020b00780c */ /* 0x040fe20003f25270 */
[----:B------:R-:W-:Y:S01]  /*3060*/  @!PT LDS RZ, [RZ] ;  /* 0x00000000fffff984 */ /* 0x000fe20000000800 */
[----:B------:R-:W-:Y:S01]  /*3070*/  @!PT LDS RZ, [RZ] ;  /* 0x00000000fffff984 */ /* 0x000fe20000000800 */
[----:B------:R-:W-:Y:S01]  /*3080*/  @!PT LDS RZ, [RZ] ;  /* 0x00000000fffff984 */ /* 0x000fe20000000800 */
[----:B------:R-:W-:Y:S01]  /*3090*/  @!PT LDS RZ, [RZ] ;  /* 0x00000000fffff984 */ /* 0x000fe20000000800 */
[----:B------:R2:W-:Y:S06]  /*30a0*/  MEMBAR.ALL.CTA ;  /* 0x0000000000007992 */ /* 0x0005ec0000008000 */
[----:B--2---:R-:W2:Y:S01]  /*30b0*/  FENCE.VIEW.ASYNC.S ;  /* 0x00000000000073c6 */ /* 0x004ea20000000000 */
[----:B------:R-:W-:Y:S01]  /*30c0*/  SEL R11, R11, RZ, P1 ;  /* 0x000000ff0b0b7207 */ /* 0x000fe20000800000 */
[----:B--2---:R2:W-:Y:S01]  /*30d0*/  SYNCS.ARRIVE.TRANS64.RED.A1T0 RZ, [R0+URZ], RZ ;  /* 0x000000ff00ff79a7 */ /* 0x0045e200081004ff */
[----:B-1----:R-:W-:-:S02]  /*30e0*/  LOP3.LUT P3, RZ, R6, 0x1, RZ, 0xc0, !PT ;  /* 0x0000000106ff7812 */ /* 0x002fc4000786c0ff */
[----:B------:R-:W-:-:S04]  /*30f0*/  SEL R4, RZ, 0x1, P1 ;  /* 0x00000001ff047807 */ /* 0x000fc80000800000 */
[----:B------:R-:W-:Y:S02]  /*3100*/  LOP3.LUT R10, R10, R4, RZ, 0x3c, !PT ;  /* 0x000000040a0a7212 */ /* 0x000fe400078e3cff */
[----:B--2---:R-:W-:-:S04]  /*3110*/  SEL R0, RZ, 0x1, P0 ;  /* 0x00000001ff007807 */ /* 0x004fc80000000000 */
[----:B------:R-:W-:Y:S01]  /*3120*/  LOP3.LUT R9, R9, R0, RZ, 0x3c, !PT ;  /* 0x0000000009097212 */ /* 0x000fe200078e3cff */
[----:B------:R-:W-:Y:S06]  /*3130*/  @P3 BRA `(.L_x_53) ;  /* 0xfffffffc002c3947 */ /* 0x000fec000383ffff */
[----:B------:R-:W-:Y:S01]  /*3140*/  ULEA UR4, UR5, UR6, 0x3 ;  /* 0x0000000605047291 */ /* 0x000fe2000f8e18ff */
[----:B------:R-:W-:-:S08]  /*3150*/  SHF.L.U32 R2, R12, 0x1f, RZ ;  /* 0x0000001f0c027819 */ /* 0x000fd000000006ff */
[----:B------:R-:W1:Y:S02]  /*3160*/  SYNCS.PHASECHK.TRANS64 P0, [UR4+0xa0], R2 ;  /* 0x0000a002ff0075a7 */ /* 0x000e640008001004 */
[----:B-1----:R-:W-:Y:S05]  /*3170*/  @P0 BRA `(.L_x_54) ;  /* 0x0000000000080947 */ /* 0x002fea0003800000 */
[----:B------:R-:W1:Y:S02]  /*3180*/  SYNCS.PHASECHK.TRANS64.TRYWAIT P0, [UR4+0xa0], R2 ;  /* 0x0000a002ff0075a7 */ /* 0x000e640008001104 */
[----:B-1----:R-:W-:Y:S05]  /*3190*/  @!P0 BRA `(.L_x_55) ;  /* 0x0000009400948947 */ /* 0x002fea0003800000 */
.L_x_54:
[----:B------:R-:W-:-:S04]  /*31a0*/  UIADD3 UR7, UPT, UPT, UR5, 0x1, URZ ;  /* 0x0000000105077890 */ /* 0x000fc8000fffe0ff */
[----:B------:R-:W-:-:S04]  /*31b0*/  UISETP.NE.AND UP0, UPT, UR7, 0x2, UPT ;  /* 0x000000020700788c */ /* 0x000fc8000bf05270 */
[----:B------:R-:W-:Y:S02]  /*31c0*/  USEL UR8, URZ, 0x1, UP0 ;  /* 0x00000001ff087887 */ /* 0x000fe40008000000 */
[----:B------:R-:W-:-:S04]  /*31d0*/  USEL UR7, UR7, URZ, UP0 ;  /* 0x000000ff07077287 */ /* 0x000fc80008000000 */
[----:B------:R-:W-:Y:S01]  /*31e0*/  ULEA UR7, UR7, UR6, 0x3 ;  /* 0x0000000607077291 */ /* 0x000fe2000f8e18ff */
[----:B-1----:R-:W-:-:S04]  /*31f0*/  LOP3.LUT R2, R12, UR8, RZ, 0x3c, !PT ;  /* 0x000000080c027c12 */ /* 0x002fc8000f8e3cff */
[----:B------:R-:W-:-:S04]  /*3200*/  SHF.L.U32 R0, R2, 0x1f, RZ ;  /* 0x0000001f02007819 */ /* 0x000fc800000006ff */
[----:B------:R-:W1:Y:S02]  /*3210*/  SYNCS.PHASECHK.TRANS64 P0, [UR7+0xa0], R0 ;  /* 0x0000a000ff0075a7 */ /* 0x000e640008001007 */
[----:B-1----:R-:W-:Y:S05]  /*3220*/  @P0 EXIT ;  /* 0x000000000000094d */ /* 0x002fea0003800000 */
[----:B------:R-:W-:Y:S02]  /*3230*/  SHF.L.U32 R2, R2, 0x1f, RZ ;  /* 0x0000001f02027819 */ /* 0x000fe400000006ff */
[----:B------:R-:W-:-:S07]  /*3240*/  MOV R0, UR7 ;  /* 0x0000000700007c02 */ /* 0x000fce0008000f00 */
.L_x_56:
[----:B-1----:R1:W2:Y:S02]  /*3250*/  SYNCS.PHASECHK.TRANS64.TRYWAIT P0, [R0+URZ+0xa0], R2 ;  /* 0x0000a002000075a7 */ /* 0x0022a400080011ff */
[----:B--2---:R-:W-:Y:S05]  /*3260*/  @!P0 NANOSLEEP.SYNCS 0x989680 ;  /* 0x009896800000895d */ /* 0x004fea0003900000 */
[----:B------:R-:W2:Y:S02]  /*3270*/  @!P0 SYNCS.PHASECHK.TRANS64 P0, [R0+URZ+0xa0], R2 ;  /* 0x0000a002000085a7 */ /* 0x000ea400080010ff */
[----:B--2---:R-:W-:Y:S05]  /*3280*/  @P0 EXIT ;  /* 0x000000000000094d */ /* 0x004fea0003800000 */
[----:B------:R-:W-:Y:S05]  /*3290*/  BRA `(.L_x_56) ;  /* 0xfffffffc00ec7947 */ /* 0x000fea000383ffff */
.L_x_49:
[----:B------:R-:W-:Y:S05]  /*32a0*/  BRA.U UP4, `(.L_x_57) ;  /* 0x0000001504487547 */ /* 0x000fea000b800000 */
[----:B------:R-:W-:Y:S01]  /*32b0*/  UMOV UR4, 0x40 ;  /* 0x0000004000047882 */ /* 0x000fe20000000000 */
[----:B------:R-:W-:Y:S01]  /*32c0*/  NOP ;  /* 0x0000000000007918 */ /* 0x000fe20000000000 */
[----:B------:R-:W-:Y:S01]  /*32d0*/  ULEA UR5, UR53, UR4, 0x18 ;  /* 0x0000000435057291 */ /* 0x000fe2000f8ec0ff */
[----:B------:R-:W-:Y:S02]  /*32e0*/  UMOV UR6, 0x400 ;  /* 0x0000040000067882 */ /* 0x000fe40000000000 */
[----:B------:R-:W-:-:S06]  /*32f0*/  ULEA UR6, UR53, UR6, 0x18 ;  /* 0x0000000635067291 */ /* 0x000fcc000f8ec0ff */
[----:B------:R-:W1:Y:S02]  /*3300*/  LDS.U8 R3, [UR5+0x1c] ;  /* 0x00001c05ff037984 */ /* 0x000e640008000000 */
[----:B-1----:R-:W-:-:S13]  /*3310*/  ISETP.NE.AND P0, PT, R3, RZ, PT ;  /* 0x000000ff0300720c */ /* 0x002fda0003f05270 */
[----:B------:R-:W-:Y:S05]  /*3320*/  @P0 BRA `(.L_x_58) ;  /* 0x0000000400080947 */ /* 0x000fea0003800000 */
[----:B------:R-:W-:Y:S02]  /*3330*/  UISETP.NE.U32.AND UP1, UPT, UR68, 0x1, UPT ;  /* 0x000000014400788c */ /* 0x000fe4000bf25070 */
[----:B------:R-:W-:-:S07]  /*3340*/  UIADD3 UR7, UPT, UPT, UR5, 0x8, URZ ;  /* 0x0000000805077890 */ /* 0x000fce000fffe0ff */
[----:B------:R-:W-:Y:S05]  /*3350*/  BRA.U !UP1, `(.L_x_59) ;  /* 0x00000001099c7547 */ /* 0x000fea000b800000 */
[----:B------:R-:W-:Y:S01]  /*3360*/  ELECT P0, URZ, PT ;  /* 0x0000000000ff782f */ /* 0x000fe20003800000 */
[----:B------:R-:W-:-:S12]  /*3370*/  BSSY B0, `(.L_x_59) ;  /* 0x0000025000007945 */ /* 0x000fd80003800000 */
[----:B------:R-:W-:Y:S05]  /*3380*/  @!P0 BRA `(.L_x_60) ;  /* 0x00000000008c8947 */ /* 0x000fea0003800000 */
[----:B------:R-:W-:-:S05]  /*3390*/  UMOV UR4, 0x10 ;  /* 0x0000001000047882 */ /* 0x000fca0000000000 */
[----:B------:R-:W-:Y:S04]  /*33a0*/  DEPBAR.LE SB1, 0x36 ;  /* 0x00009d800000791a */ /* 0x000fe80000000000 */
[----:B------:R-:W1:Y:S02]  /*33b0*/  UTCATOMSWS.2CTA.FIND_AND_SET.ALIGN UP0, UR4, UR4 ;  /* 0x00000004000475e3 */ /* 0x000e640008200800 */
[----:B-1----:R-:W-:Y:S01]  /*33c0*/  MOV R10, UR4 ;  /* 0x00000004000a7c02 */ /* 0x002fe20008000f00 */
[----:B------:R-:W-:Y:S06]  /*33d0*/  BRA.U UP0, `(.L_x_61) ;  /* 0x0000000100187547 */ /* 0x000fec000b800000 */
.L_x_62:
[----:B------:R-:W-:Y:S05]  /*33e0*/  NANOSLEEP 0x64 ;  /* 0x000000640000795d */ /* 0x000fea0003800000 */
[----:B------:R-:W-:-:S05]  /*33f0*/  UMOV UR4, 0x10 ;  /* 0x0000001000047882 */ /* 0x000fca0000000000 */
[----:B------:R-:W-:Y:S04]  /*3400*/  DEPBAR.LE SB1, 0x36 ;  /* 0x00009d800000791a */ /* 0x000fe80000000000 */
[----:B------:R-:W1:Y:S02]  /*3410*/  UTCATOMSWS.2CTA.FIND_AND_SET.ALIGN UP0, UR4, UR4 ;  /* 0x00000004000475e3 */ /* 0x000e640008200800 */
[----:B-1----:R-:W-:Y:S01]  /*3420*/  MOV R10, UR4 ;  /* 0x00000004000a7c02 */ /* 0x002fe20008000f00 */
[----:B------:R-:W-:Y:S05]  /*3430*/  BRA.U !UP0, `(.L_x_62) ;  /* 0xfffffffd08e87547 */ /* 0x000fea000b83ffff */
.L_x_61:
[----:B------:R-:W1:Y:S01]  /*3440*/  LDS R6, [UR5+0x10] ;  /* 0x00001005ff067984 */ /* 0x000e620008000800 */
[----:B------:R-:W-:Y:S01]  /*3450*/  IMAD.U32 R3, RZ, RZ, UR6 ;  /* 0x00000006ff037e24 */ /* 0x000fe2000f8e00ff */
[----:B------:R-:W-:-:S03]  /*3460*/  MOV R4, UR69 ;  /* 0x0000004500047c02 */ /* 0x000fc60008000f00 */
[----:B------:R-:W-:Y:S01]  /*3470*/  VIADD R3, R3, 0x140 ;  /* 0x0000014003037836 */ /* 0x000fe20000000000 */
[----:B-1----:R-:W-:-:S04]  /*3480*/  SHF.L.U32 R6, R6, 0x1f, RZ ;  /* 0x0000001f06067819 */ /* 0x002fc800000006ff */
[----:B------:R-:W1:Y:S02]  /*3490*/  SYNCS.PHASECHK.TRANS64.TRYWAIT P0, [UR5+0x8], R6 ;  /* 0x00000806ff0075a7 */ /* 0x000e640008001105 */
[----:B-1----:R-:W-:Y:S05]  /*34a0*/  @P0 BRA `(.L_x_63) ;  /* 0x0000000000080947 */ /* 0x002fea0003800000 */
[----:B------:R-:W1:Y:S02]  /*34b0*/  SYNCS.PHASECHK.TRANS64.TRYWAIT P0, [UR5+0x8], R6 ;  /* 0x00000806ff0075a7 */ /* 0x000e640008001105 */
[----:B-1----:R-:W-:Y:S05]  /*34c0*/  @!P0 BRA `(.L_x_64) ;  /* 0x0000009000e08947 */ /* 0x002fea0003800000 */
.L_x_63:
[----:B------:R-:W-:Y:S01]  /*34d0*/  PRMT R4, R4, 0x654, R3 ;  /* 0x0000065404047816 */ /* 0x000fe20000000003 */
[----:B------:R-:W-:Y:S01]  /*34e0*/  HFMA2 R3, -RZ, RZ, 0, 5.9604644775390625e-08 ;  /* 0x00000001ff037431 */ /* 0x000fe200000001ff */
[----:B------:R-:W-:Y:S01]  /*34f0*/  UPRMT UR4, UR69, 0x654, UR7 ;  /* 0x0000065445047896 */ /* 0x000fe20008000007 */
[----:B------:R-:W-:Y:S02]  /*3500*/  IMAD.MOV.U32 R8, RZ, RZ, 0xffff ;  /* 0x0000ffffff087424 */ /* 0x000fe400078e00ff */
[----:B-1----:R-:W-:Y:S02]  /*3510*/  IMAD.MOV.U32 R6, RZ, RZ, 0x4 ;  /* 0x00000004ff067424 */ /* 0x002fe400078e00ff */
[----:B------:R-:W-:Y:S01]  /*3520*/  IMAD.SHL.U32 R9, R10, 0x20, RZ ;  /* 0x000000200a097824 */ /* 0x000fe200078e00ff */
[----:B------:R-:W-:Y:S02]  /*3530*/  MOV R5, UR4 ;  /* 0x0000000400057c02 */ /* 0x000fe40008000f00 */
[-C--:B------:R-:W-:Y:S01]  /*3540*/  SHF.L.U32 R8, R8, R10.reuse, RZ ;  /* 0x0000000a08087219 */ /* 0x080fe200000006ff */
[----:B------:R1:W-:Y:S01]  /*3550*/  SYNCS.ARRIVE.TRANS64.RED RZ, [UR4], R6 ;  /* 0x00000006ffff79a7 */ /* 0x0003e20008000404 */
[----:B------:R-:W-:Y:S01]  /*3560*/  SHF.L.U32 R7, R3, R10, RZ ;  /* 0x0000000a03077219 */ /* 0x000fe200000006ff */
[----:B------:R1:W-:Y:S04]  /*3570*/  STS [UR6+0x140], R9 ;  /* 0x00014009ff007988 */ /* 0x0003e80008000806 */
[----:B------:R1:W-:Y:S04]  /*3580*/  STAS [R4.64], R10 ;  /* 0x0000000a04007dbd */ /* 0x0003e8000c0008ff */
[----:B------:R1:W-:Y:S04]  /*3590*/  ATOMS.OR RZ, [UR5+0x14], R8 ;  /* 0x00001408ffff798c */ /* 0x0003e8000b000005 */
[----:B------:R1:W-:Y:S04]  /*35a0*/  ATOMS.OR RZ, [UR5+0x18], R7 ;  /* 0x00001807ffff798c */ /* 0x0003e8000b000005 */
[----:B------:R1:W-:Y:S02]  /*35b0*/  ATOMS.XOR RZ, [UR5+0x10], R3 ;  /* 0x00001003ffff798c */ /* 0x0003e4000b800005 */
.L_x_60:
[----:B------:R-:W-:Y:S05]  /*35c0*/  BSYNC B0 ;  /* 0x0000000000007941 */ /* 0x000fea0003800000 */
.L_x_59:
[----:B------:R-:W-:Y:S05]  /*35d0*/  BRA.U UP1, `(.L_x_65) ;  /* 0x00000001016c7547 */ /* 0x000fea000b800000 */
[----:B------:R-:W-:-:S03]  /*35e0*/  UMOV UR4, 0xffffffff ;  /* 0xffffffff00047882 */ /* 0x000fc60000000000 */
[----:B------:R-:W-:Y:S05]  /*35f0*/  BRA.DIV UR4, `(.L_x_66) ;  /* 0x0000009204ac7947 */ /* 0x000fea000b800000 */
[----:B------:R-:W-:-:S13]  /*3600*/  ELECT P0, URZ, PT ;  /* 0x0000000000ff782f */ /* 0x000fda0003800000 */
.L_x_204:
[----:B------:R-:W-:Y:S05]  /*3610*/  @!P0 BRA `(.L_x_65) ;  /* 0x00000000005c8947 */ /* 0x000fea0003800000 */
[----:B-1----:R-:W1:Y:S02]  /*3620*/  LDS R4, [UR5+0x10] ;  /* 0x00001005ff047984 */ /* 0x002e640008000800 */
[----:B-1----:R-:W-:-:S04]  /*3630*/  SHF.L.U32 R4, R4, 0x1f, RZ ;  /* 0x0000001f04047819 */ /* 0x002fc800000006ff */
[----:B------:R-:W1:Y:S02]  /*3640*/  SYNCS.PHASECHK.TRANS64.TRYWAIT P0, [UR5+0x8], R4 ;  /* 0x00000804ff0075a7 */ /* 0x000e640008001105 */
[----:B-1----:R-:W-:Y:S05]  /*3650*/  @P0 BRA `(.L_x_67) ;  /* 0x0000000000080947 */ /* 0x002fea0003800000 */
[----:B------:R-:W1:Y:S02]  /*3660*/  SYNCS.PHASECHK.TRANS64.TRYWAIT P0, [UR5+0x8], R4 ;  /* 0x00000804ff0075a7 */ /* 0x000e640008001105 */
[----:B-1----:R-:W-:Y:S05]  /*3670*/  @!P0 BRA `(.L_x_68) ;  /* 0x0000009000b08947 */ /* 0x002fea0003800000 */
.L_x_67:
[----:B------:R-:W2:Y:S01]  /*3680*/  LDS R6, [UR6+0x140] ;  /* 0x00014006ff067984 */ /* 0x000ea20008000800 */
[----:B-1----:R-:W-:Y:S02]  /*3690*/  HFMA2 R3, -RZ, RZ, 0, 5.9604644775390625e-08 ;  /* 0x00000001ff037431 */ /* 0x002fe400000001ff */
[----:B------:R-:W-:Y:S01]  /*36a0*/  IMAD.MOV.U32 R4, RZ, RZ, 0xffff ;  /* 0x0000ffffff047424 */ /* 0x000fe200078e00ff */
[----:B------:R-:W-:Y:S01]  /*36b0*/  UPRMT UR4, UR69, 0x654, UR7 ;  /* 0x0000065445047896 */ /* 0x000fe20008000007 */
[----:B--2---:R-:W-:-:S03]  /*36c0*/  IMAD.SHL.U32 R5, R6, 0x20, RZ ;  /* 0x0000002006057824 */ /* 0x004fc600078e00ff */
[-C--:B------:R-:W-:Y:S02]  /*36d0*/  SHF.L.U32 R4, R4, R6.reuse, RZ ;  /* 0x0000000604047219 */ /* 0x080fe400000006ff */
[----:B------:R-:W-:Y:S01]  /*36e0*/  SHF.L.U32 R6, R3, R6, RZ ;  /* 0x0000000603067219 */ /* 0x000fe200000006ff */
[----:B------:R2:W-:Y:S04]  /*36f0*/  STS [UR6+0x140], R5 ;  /* 0x00014005ff007988 */ /* 0x0005e80008000806 */
[----:B------:R2:W-:Y:S04]  /*3700*/  ATOMS.OR RZ, [UR5+0x14], R4 ;  /* 0x00001404ffff798c */ /* 0x0005e8000b000005 */
[----:B------:R2:W-:Y:S01]  /*3710*/  ATOMS.OR RZ, [UR5+0x18], R6 ;  /* 0x00001806ffff798c */ /* 0x0005e2000b000005 */
[----:B------:R-:W-:Y:S03]  /*3720*/  SYNCS.ARRIVE.TRANS64.RED.A1T0 RZ, [UR4], RZ ;  /* 0x000000ffffff79a7 */ /* 0x000fe60008100404 */
[----:B------:R2:W-:Y:S01]  /*3730*/  ATOMS.XOR RZ, [UR5+0x10], R3 ;  /* 0x00001003ffff798c */ /* 0x0005e2000b800005 */
[----:B------:R-:W-:Y:S05]  /*3740*/  BRA `(.L_x_65) ;  /* 0x0000000000107947 */ /* 0x000fea0003800000 */
.L_x_58:
[----:B------:R-:W-:Y:S02]  /*3750*/  MOV R3, 0xffffffff ;  /* 0xffffffff00037802 */ /* 0x000fe40000000f00 */
[----:B------:R-:W-:-:S03]  /*3760*/  MOV R4, 0x3790 ;  /* 0x0000379000047802 */ /* 0x000fc60000000f00 */
[----:B------:R1:W-:Y:S04]  /*3770*/  STS [UR6+0x140], R3 ;  /* 0x00014003ff007988 */ /* 0x0003e80008000806 */
[----:B-1---5:R-:W-:Y:S05]  /*3780*/  CALL.REL.NOINC `($__internal_1_$__cuda_sm10x_tcgen05_guardrail_trap_phase_invalid_during_alloc) ;  /* 0x0000009c00347944 */ /* 0x022fea0003c00000 */
.L_x_65:
[----:B------:R-:W-:Y:S05]  /*3790*/  WARPSYNC.ALL ;  /* 0x0000000000007948 */ /* 0x000fea0003800000 */
[----:B------:R-:W3:Y:S01]  /*37a0*/  S2UR UR4, SR_CgaCtaId ;  /* 0x00000000000479c3 */ /* 0x000ee20000008800 */
[----:B------:R-:W-:Y:S01]  /*37b0*/  UMOV UR41, 0x400 ;  /* 0x0000040000297882 */ /* 0x000fe20000000000 */
[----:B------:R-:W-:-:S06]  /*37c0*/  NOP ;  /* 0x0000000000007918 */ /* 0x000fcc0000000000 */
[----:B------:R-:W-:Y:S06]  /*37d0*/  BAR.ARV 0x6, 0xa0 ;  /* 0x0182800000007b1d */ /* 0x000fec0000002000 */
[----:B------:R-:W4:Y:S01]  /*37e0*/  LDCU UR6, c[0x0][0x38c] ;  /* 0x00007180ff0677ac */ /* 0x000f220008000800 */
[----:B------:R-:W-:Y:S01]  /*37f0*/  LOP3.LUT R0, R0, 0xffff, RZ, 0xc0, !PT ;  /* 0x0000ffff00007812 */ /* 0x000fe200078ec0ff */
[----:B-1----:R-:W-:Y:S01]  /*3800*/  IMAD.MOV.U32 R9, RZ, RZ, 0x1 ;  /* 0x00000001ff097424 */ /* 0x002fe200078e00ff */
[----:B------:R-:W-:Y:S01]  /*3810*/  LOP3.LUT R2, R2, 0xffff, RZ, 0xc0, !PT ;  /* 0x0000ffff02027812 */ /* 0x000fe200078ec0ff */
[----:B------:R-:W-:Y:S01]  /*3820*/  IMAD.MOV.U32 R8, RZ, RZ, RZ ;  /* 0x000000ffff087224 */ /* 0x000fe200078e00ff */
[----:B------:R-:W-:Y:S01]  /*3830*/  R2UR UR65, R0 ;  /* 0x00000000004172ca */ /* 0x000fe200000e0000 */
[----:B------:R-:W-:Y:S01]  /*3840*/  UMOV UR47, URZ ;  /* 0x000000ff002f7c82 */ /* 0x000fe20008000000 */
[----:B------:R-:W-:Y:S01]  /*3850*/  R2UR UR43, R2 ;  /* 0x00000000022b72ca */ /* 0x000fe200000e0000 */
[----:B------:R-:W-:Y:S01]  /*3860*/  UMOV UR38, URZ ;  /* 0x000000ff00267c82 */ /* 0x000fe20008000000 */
[----:B------:R-:W-:Y:S01]  /*3870*/  UMOV UR37, URZ ;  /* 0x000000ff00257c82 */ /* 0x000fe20008000000 */
[----:B---3--:R-:W-:-:S02]  /*3880*/  ULEA UR41, UR4, UR41, 0x18 ;  /* 0x0000002904297291 */ /* 0x008fc4000f8ec0ff */
[----:B------:R-:W-:Y:S02]  /*3890*/  UISETP.NE.AND UP3, UPT, UR68, URZ, UPT ;  /* 0x000000ff4400728c */ /* 0x000fe4000bf65270 */
[----:B------:R-:W-:Y:S02]  /*38a0*/  UIADD3 UR5, UPT, UPT, UR41, 0x8400, URZ ;  /* 0x0000840029057890 */ /* 0x000fe4000fffe0ff */
[----:B------:R-:W-:Y:S02]  /*38b0*/  UIADD3 UR4, UPT, UPT, UR41, 0x18400, URZ ;  /* 0x0001840029047890 */ /* 0x000fe4000fffe0ff */
[----:B----4-:R-:W-:Y:S01]  /*38c0*/  UIADD3 UR6, UPT, UPT, UR6, 0x3f, URZ ;  /* 0x0000003f06067890 */ /* 0x010fe2000fffe0ff */
[----:B--2---:R-:W1:Y:S01]  /*38d0*/  LDS R3, [UR41+0x140] ;  /* 0x00014029ff037984 */ /* 0x004e620008000800 */
[----:B------:R-:W-:Y:S02]  /*38e0*/  USHF.R.U32.HI UR5, URZ, 0x4, UR5 ;  /* 0x00000004ff057899 */ /* 0x000fe40008011605 */
[----:B------:R-:W-:-:S02]  /*38f0*/  USHF.R.S32.HI UR64, URZ, 0x1f, UR6 ;  /* 0x0000001fff407899 */ /* 0x000fc40008011406 */
[----:B------:R-:W-:Y:S02]  /*3900*/  USHF.R.U32.HI UR4, URZ, 0x4, UR4 ;  /* 0x00000004ff047899 */ /* 0x000fe40008011604 */
[----:B------:R-:W-:Y:S02]  /*3910*/  ULEA.HI UR64, UR64, UR6, URZ, 0x6 ;  /* 0x0000000640407291 */ /* 0x000fe4000f8f30ff */
[----:B------:R-:W-:Y:S02]  /*3920*/  ULOP3.LUT UR5, UR5, 0x3fff, URZ, 0xc0, !UPT ;  /* 0x00003fff05057892 */ /* 0x000fe4000f8ec0ff */
[----:B------:R-:W-:Y:S02]  /*3930*/  USHF.R.S32.HI UR64, URZ, 0x6, UR64 ;  /* 0x00000006ff407899 */ /* 0x000fe40008011440 */
[----:B------:R-:W-:Y:S02]  /*3940*/  ULOP3.LUT UR45, UR4, 0x3fff, URZ, 0xc0, !UPT ;  /* 0x00003fff042d7892 */ /* 0x000fe4000f8ec0ff */
[----:B------:R-:W-:Y:S01]  /*3950*/  UISETP.LT.AND UP0, UPT, UR64, 0x1, UPT ;  /* 0x000000014000788c */ /* 0x000fe2000bf01270 */
[----:B------:R-:W-:Y:S01]  /*3960*/  UMOV UR62, 0x0 ;  /* 0x00000000003e7882 */ /* 0x000fe20000000000 */
        /* <DEDUP_REMOVED lines=9> */
[----:B------:R-:W-:-:S02]  /*3a00*/  ULOP3.LUT UR44, UR5, 0x10000, URZ, 0xfc, !UPT ;  /* 0x00010000052c7892 */ /* 0x000fc4000f8efcff */
[----:B------:R-:W-:Y:S02]  /*3a10*/  ULOP3.LUT UR45, UR45, 0x10000, URZ, 0xfc, !UPT ;  /* 0x000100002d2d7892 */ /* 0x000fe4000f8efcff */
[----:B------:R-:W-:Y:S01]  /*3a20*/  USEL UR66, UR64, 0x1, !UP0 ;  /* 0x0000000140427887 */ /* 0x000fe2000c000000 */
[----:B------:R-:W-:Y:S01]  /*3a30*/  UMOV UR52, 0x0 ;  /* 0x0000000000347882 */ /* 0x000fe20000000000 */
[----:B------:R-:W-:Y:S01]  /*3a40*/  UMOV UR53, 0x8400910 ;  /* 0x0840091000357882 */ /* 0x000fe20000000000 */
[----:B------:R-:W-:Y:S01]  /*3a50*/  UMOV UR50, 0x0 ;  /* 0x0000000000327882 */ /* 0x000fe20000000000 */
[----:B------:R-:W-:Y:S01]  /*3a60*/  UMOV UR51, 0x8400910 ;  /* 0x0840091000337882 */ /* 0x000fe20000000000 */
[----:B------:R-:W-:Y:S01]  /*3a70*/  UMOV UR48, 0x0 ;  /* 0x0000000000307882 */ /* 0x000fe20000000000 */
[----:B------:R-:W-:Y:S01]  /*3a80*/  UMOV UR49, 0x8400910 ;  /* 0x0840091000317882 */ /* 0x000fe20000000000 */
[----:B-1----:R-:W-:Y:S02]  /*3a90*/  R2UR UR67, R3 ;  /* 0x00000000034372ca */ /* 0x002fe400000e0000 */
[----:B------:R-:W-:-:S13]  /*3aa0*/  CS2R R2, SRZ ;  /* 0x0000000000027805 */ /* 0x000fda000001ff00 */
.L_x_76:
[C---:B------:R-:W-:Y:S02]  /*3ab0*/  LEA R0, R8.reuse, UR41, 0x3 ;  /* 0x0000002908007c11 */ /* 0x040fe4000f8e18ff */
[----:B------:R-:W-:Y:S02]  /*3ac0*/  SHF.L.U32 R4, R3, 0x1f, RZ ;  /* 0x0000001f03047819 */ /* 0x000fe400000006ff */
[----:B------:R-:W-:Y:S02]  /*3ad0*/  LEA R5, R8, UR41, 0x4 ;  /* 0x0000002908057c11 */ /* 0x000fe4000f8e20ff */
[----:B------:R-:W1:Y:S02]  /*3ae0*/  SYNCS.PHASECHK.TRANS64.TRYWAIT P0, [R0+URZ+0x90], R4 ;  /* 0x00009004000075a7 */ /* 0x000e6400080011ff */
[----:B-1-3--:R-:W-:Y:S05]  /*3af0*/  @!P0 BRA `(.L_x_69) ;  /* 0x0000008c00a88947 */ /* 0x00afea0003800000 */
.L_x_205:
[----:B-1----:R-:W1:Y:S01]  /*3b00*/  LDS.128 R4, [R5+0x120] ;  /* 0x0001200005047984 */ /* 0x002e620000000c00 */
[----:B------:R-:W-:Y:S02]  /*3b10*/  VIADD R0, R0, 0xa0 ;  /* 0x000000a000007836 */ /* 0x000fe40000000000 */
[----:B------:R-:W-:Y:S01]  /*3b20*/  VIADD R8, R8, 0x1 ;  /* 0x0000000108087836 */ /* 0x000fe20000000000 */
[----:B------:R-:W-:Y:S01]  /*3b30*/  @!PT LDS RZ, [RZ] ;  /* 0x00000000fffff984 */ /* 0x000fe20000000800 */
[----:B------:R-:W-:Y:S01]  /*3b40*/  @!PT LDS RZ, [RZ] ;  /* 0x00000000fffff984 */ /* 0x000fe20000000800 */
[----:B------:R-:W-:Y:S01]  /*3b50*/  @!PT LDS RZ, [RZ] ;  /* 0x00000000fffff984 */ /* 0x000fe20000000800 */
[----:B------:R-:W-:Y:S01]  /*3b60*/  @!PT LDS RZ, [RZ] ;  /* 0x00000000fffff984 */ /* 0x000fe20000000800 */
[----:B------:R2:W-:Y:S06]  /*3b70*/  MEMBAR.ALL.CTA ;  /* 0x0000000000007992 */ /* 0x0005ec0000008000 */
[----:B--2---:R-:W2:Y:S01]  /*3b80*/  FENCE.VIEW.ASYNC.S ;  /* 0x00000000000073c6 */ /* 0x004ea20000000000 */
[----:B------:R-:W-:-:S04]  /*3b90*/  PRMT R0, RZ, 0x654, R0 ;  /* 0x00000654ff007816 */ /* 0x000fc80000000000 */
[----:B--2---:R2:W-:Y:S01]  /*3ba0*/  SYNCS.ARRIVE.TRANS64.RED.A1T0 RZ, [R0+URZ], RZ ;  /* 0x000000ff00ff79a7 */ /* 0x0045e200081004ff */
[----:B-1----:R-:W-:Y:S01]  /*3bb0*/  LOP3.LUT P1, RZ, R6, 0x1, RZ, 0xc0, !PT ;  /* 0x0000000106ff7812 */ /* 0x002fe2000782c0ff */
[----:B--2---:R-:W-:-:S12]  /*3bc0*/  BRA.U UP3, `(.L_x_70) ;  /* 0x0000000503587547 */ /* 0x004fd8000b800000 */
[----:B------:R-:W1:Y:S01]  /*3bd0*/  LDCU UR4, c[0x0][0x38c] ;  /* 0x00007180ff0477ac */ /* 0x000e620008000800 */
[----:B------:R-:W-:Y:S02]  /*3be0*/  PLOP3.LUT P2, PT, PT, PT, PT, 0x80, 0x8 ;  /* 0x000000000008781c */ /* 0x000fe40003f4f070 */
[----:B------:R-:W-:Y:S01]  /*3bf0*/  SHF.L.U32 R4, R9, 0x1f, RZ ;  /* 0x0000001f09047819 */ /* 0x000fe200000006ff */
[----:B------:R-:W-:Y:S02]  /*3c00*/  ULEA UR46, UR47, UR41, 0x3 ;  /* 0x000000292f2e7291 */ /* 0x000fe4000f8e18ff */
[----:B------:R-:W-:Y:S02]  /*3c10*/  ULEA UR36, UR47, UR67, 0x7 ;  /* 0x000000432f247291 */ /* 0x000fe4000f8e38ff */
[----:B-1----:R-:W-:-:S06]  /*3c20*/  UISETP.GE.AND UP0, UPT, UR4, 0x1, UPT ;  /* 0x000000010400788c */ /* 0x002fcc000bf06270 */
[----:B------:R-:W-:-:S05]  /*3c30*/  PLOP3.LUT P0, PT, PT, PT, UP0, 0x80, 0x8 ;  /* 0x000000000008781c */ /* 0x000fca0003f0f008 */
[----:B------:R-:W-:-:S08]  /*3c40*/  @UP0 ULEA UR4, UR38, UR41, 0x3 ;  /* 0x0000002926040291 */ /* 0x000fd0000f8e18ff */
[----:B------:R-:W-:-:S04]  /*3c50*/  @P0 SHF.L.U32 R0, R2, 0x1f, RZ ;  /* 0x0000001f02000819 */ /* 0x000fc800000006ff */
[----:B------:R1:W2:Y:S01]  /*3c60*/  @P0 SYNCS.PHASECHK.TRANS64.TRYWAIT P2, [UR4], R0 ;  /* 0x00000000ff0005a7 */ /* 0x0002a20008041104 */
[----:B------:R-:W3:Y:S02]  /*3c70*/  SYNCS.PHASECHK.TRANS64.TRYWAIT P0, [UR46+0xd0], R4 ;  /* 0x0000d004ff0075a7 */ /* 0x000ee4000800112e */
[----:B-123--:R-:W-:Y:S05]  /*3c80*/  @!P0 BRA `(.L_x_71) ;  /* 0x0000008c00588947 */ /* 0x00efea0003800000 */
.L_x_207:
[----:B------:R-:W-:Y:S01]  /*3c90*/  UMOV UR42, UR37 ;  /* 0x00000025002a7c82 */ /* 0x000fe20008000000 */
[----:B------:R-:W-:Y:S05]  /*3ca0*/  BRA.U !UP0, `(.L_x_72) ;  /* 0x0000000508107547 */ /* 0x000fea000b800000 */
[----:B------:R-:W-:Y:S02]  /*3cb0*/  UIADD3 UR42, UPT, UPT, UR66, UR37, URZ ;  /* 0x00000025422a7290 */ /* 0x000fe4000fffe0ff */
[----:B------:R-:W-:Y:S01]  /*3cc0*/  UPLOP3.LUT UP2, UPT, UPT, UPT, UPT, 0x40, 0x4 ;  /* 0x000000000004789c */ /* 0x000fe20003f4e870 */
[----:B------:R-:W-:Y:S01]  /*3cd0*/  UMOV UR39, UR64 ;  /* 0x0000004000277c82 */ /* 0x000fe20008000000 */
[----:B------:R-:W-:-:S09]  /*3ce0*/  UMOV UR5, UR38 ;  /* 0x0000002600057c82 */ /* 0x000fd20008000000 */
.L_x_75:
[----:B------:R-:W-:Y:S01]  /*3cf0*/  ULEA UR7, UR5, UR41, 0x3 ;  /* 0x0000002905077291 */ /* 0x000fe2000f8e18ff */
[----:B--23--:R-:W-:Y:S11]  /*3d00*/  @P2 BRA `(.L_x_73) ;  /* 0x00000000000c2947 */ /* 0x00cff60003800000 */
[----:B-1----:R-:W-:Y:S04]  /*3d10*/  SHF.L.U32 R4, R2, 0x1f, RZ ;  /* 0x0000001f02047819 */ /* 0x002fe800000006ff */
[----:B------:R-:W1:Y:S02]  /*3d20*/  SYNCS.PHASECHK.TRANS64.TRYWAIT P0, [UR7], R4 ;  /* 0x00000004ff0075a7 */ /* 0x000e640008001107 */
[----:B-1----:R-:W-:Y:S05]  /*3d30*/  @!P0 BRA `(.L_x_74) ;  /* 0x0000008c00448947 */ /* 0x002fea0003800000 */
.L_x_73:
[----:B------:R-:W-:Y:S01]  /*3d40*/  UISETP.NE.AND UP0, UPT, UR39, 0x1, UPT ;  /* 0x000000012700788c */ /* 0x000fe2000bf05270 */
[----:B------:R-:W-:Y:S01]  /*3d50*/  PLOP3.LUT P2, PT, PT, PT, PT, 0x80, 0x8 ;  /* 0x000000000008781c */ /* 0x000fe20003f4f070 */
[----:B------:R-:W-:Y:S02]  /*3d60*/  UIADD3 UR4, UPT, UPT, UR5, 0x1, URZ ;  /* 0x0000000105047890 */ /* 0x000fe4000fffe0ff */
[----:B------:R-:W-:Y:S02]  /*3d70*/  UIADD3 UR40, UPT, UPT, UR7, 0x20, URZ ;  /* 0x0000002007287890 */ /* 0x000fe4000fffe0ff */
[----:B------:R-:W-:Y:S01]  /*3d80*/  UISETP.NE.AND UP1, UPT, UR4, 0x4, UPT ;  /* 0x000000040400788c */ /* 0x000fe2000bf25270 */
[----:B------:R-:W-:Y:S01]  /*3d90*/  PLOP3.LUT P0, PT, PT, PT, UP0, 0x80, 0x8 ;  /* 0x000000000008781c */ /* 0x000fe20003f0f008 */
[----:B------:R-:W-:Y:S02]  /*3da0*/  UIADD3 UR37, UPT, UPT, UR37, 0x1, URZ ;  /* 0x0000000125257890 */ /* 0x000fe4000fffe0ff */
[----:B------:R-:W-:Y:S02]  /*3db0*/  USEL UR6, URZ, 0x1, UP1 ;  /* 0x00000001ff067887 */ /* 0x000fe40008800000 */
[----:B------:R-:W-:Y:S02]  /*3dc0*/  USEL UR38, UR4, URZ, UP1 ;  /* 0x000000ff04267287 */ /* 0x000fe40008800000 */
[----:B------:R-:W-:Y:S02]  /*3dd0*/  UIADD3 UR39, UPT, UPT, UR39, -0x1, URZ ;  /* 0xffffffff27277890 */ /* 0x000fe4000fffe0ff */
[----:B------:R-:W-:Y:S01]  /*3de0*/  @UP0 ULEA UR4, UR38, UR41, 0x3 ;  /* 0x0000002926040291 */ /* 0x000fe2000f8e18ff */
[----:B------:R-:W-:Y:S01]  /*3df0*/  LOP3.LUT R2, R2, UR6, RZ, 0x3c, !PT ;  /* 0x0000000602027c12 */ /* 0x000fe2000f8e3cff */
[----:B------:R-:W-:Y:S02]  /*3e00*/  ULEA UR6, UR5, UR45, 0xb ;  /* 0x0000002d05067291 */ /* 0x000fe4000f8e58ff */
[----:B------:R-:W-:Y:S01]  /*3e10*/  UISETP.NE.AND UP0, UPT, UR37, UR42, UPT ;  /* 0x0000002a2500728c */ /* 0x000fe2000bf05270 */
[----:B-1----:R-:W-:Y:S01]  /*3e20*/  @P0 SHF.L.U32 R0, R2, 0x1f, RZ ;  /* 0x0000001f02000819 */ /* 0x002fe200000006ff */
[----:B------:R-:W-:Y:S02]  /*3e30*/  UIADD3 UR34, UPT, UPT, UR6, 0x2, URZ ;  /* 0x0000000206227890 */ /* 0x000fe4000fffe0ff */
[----:B------:R-:W-:Y:S01]  /*3e40*/  UIADD3 UR30, UPT, UPT, UR6, 0x4, URZ ;  /* 0x00000004061e7890 */ /* 0x000fe2000fffe0ff */
[----:B------:R2:W3:Y:S01]  /*3e50*/  @P0 SYNCS.PHASECHK.TRANS64.TRYWAIT P2, [UR4], R0 ;  /* 0x00000000ff0005a7 */ /* 0x0004e20008041104 */
[----:B------:R-:W-:Y:S02]  /*3e60*/  ULEA UR4, UR5, UR44, 0xa ;  /* 0x0000002c05047291 */ /* 0x000fe4000f8e50ff */
[----:B------:R-:W-:Y:S02]  /*3e70*/  UIADD3 UR26, UPT, UPT, UR6, 0x6, URZ ;  /* 0x00000006061a7890 */ /* 0x000fe4000fffe0ff */
        /* <DEDUP_REMOVED lines=10> */
[----:B------:R-:W-:Y:S01]  /*3f20*/  UIADD3 UR8, UPT, UPT, UR4, 0x206, URZ ;  /* 0x0000020604087890 */ /* 0x000fe2000fffe0ff */
[----:B------:R-:W-:Y:S01]  /*3f30*/  UMOV UR7, 0x40004040 ;  /* 0x4000404000077882 */ /* 0x000fe20000000000 */
[----:B------:R-:W-:Y:S01]  /*3f40*/  UMOV UR5, 0x40004040 ;  /* 0x4000404000057882 */ /* 0x000fe20000000000 */
[----:B------:R-:W-:Y:S01]  /*3f50*/  UMOV UR35, 0x40004040 ;  /* 0x4000404000237882 */ /* 0x000fe20000000000 */
[----:B------:R1:W-:Y:S01]  /*3f60*/  UTCHMMA.2CTA gdesc[UR4], gdesc[UR6], tmem[UR36], tmem[UR62], idesc[UR63], UP2 ;  /* 0x00ff3e06040075ea */ /* 0x0003e20009200024 */
[----:B------:R-:W-:Y:S01]  /*3f70*/  UPLOP3.LUT UP2, UPT, UPT, UPT, UPT, 0x80, 0x8 ;  /* 0x000000000008789c */ /* 0x000fe20003f4f070 */
[----:B------:R-:W-:Y:S01]  /*3f80*/  UMOV UR33, 0x40004040 ;  /* 0x4000404000217882 */ /* 0x000fe20000000000 */
[----:B------:R-:W-:Y:S01]  /*3f90*/  UMOV UR31, 0x40004040 ;  /* 0x40004040001f7882 */ /* 0x000fe20000000000 */
[----:B------:R2:W-:Y:S01]  /*3fa0*/  UTCHMMA.2CTA gdesc[UR32], gdesc[UR34], tmem[UR36], tmem[UR60], idesc[UR61], UPT ;  /* 0x00ff3c22200075ea */ /* 0x0005e2000ba00024 */
        /* <DEDUP_REMOVED lines=14> */
[----:B------:R-:W-:Y:S01]  /*4090*/  UMOV UR9, 0x40004040 ;  /* 0x4000404000097882 */ /* 0x000fe20000000000 */
[----:B------:R2:W-:Y:S01]  /*40a0*/  UTCHMMA.2CTA gdesc[UR12], gdesc[UR14], tmem[UR36], tmem[UR50], idesc[UR51], UPT ;  /* 0x00ff320e0c0075ea */ /* 0x0005e2000ba00024 */
[----:B------:R2:W-:Y:S01]  /*40b0*/  UTCHMMA.2CTA gdesc[UR8], gdesc[UR10], tmem[UR36], tmem[UR48], idesc[UR49], UPT ;  /* 0x00ff300a080075ea */ /* 0x0005e2000ba00024 */
[----:B------:R2:W-:Y:S01]  /*40c0*/  UTCBAR.2CTA.MULTICAST [UR40], URZ, UR43 ;  /* 0x000000ff280073e9 */ /* 0x0005e2000820082b */
[----:B-1----:R-:W-:Y:S01]  /*40d0*/  UMOV UR5, UR38 ;  /* 0x0000002600057c82 */ /* 0x002fe20008000000 */
[----:B------:R-:W-:Y:S05]  /*40e0*/  BRA.U UP0, `(.L_x_75) ;  /* 0xfffffffd00007547 */ /* 0x000fea000b83ffff */
.L_x_72:
[----:B------:R-:W-:Y:S01]  /*40f0*/  UIADD3 UR4, UPT, UPT, UR46, 0xb0, URZ ;  /* 0x000000b02e047890 */ /* 0x000fe2000fffe0ff */
[----:B------:R-:W-:-:S08]  /*4100*/  UMOV UR37, UR42 ;  /* 0x0000002a00257c82 */ /* 0x000fd00008000000 */
[----:B------:R4:W-:Y:S01]  /*4110*/  UTCBAR.2CTA.MULTICAST [UR4], URZ, UR65 ;  /* 0x000000ff040073e9 */ /* 0x0009e20008200841 */
[----:B------:R-:W-:Y:S02]  /*4120*/  NOP ;  /* 0x0000000000007918 */ /* 0x000fe40000000000 */
.L_x_70:
[----:B----4-:R-:W-:Y:S01]  /*4130*/  UIADD3 UR4, UPT, UPT, UR47, 0x1, URZ ;  /* 0x000000012f047890 */ /* 0x010fe2000fffe0ff */
[----:B------:R-:W-:-:S03]  /*4140*/  ISETP.NE.AND P0, PT, R8, 0x2, PT ;  /* 0x000000020800780c */ /* 0x000fc60003f05270 */
[----:B------:R-:W-:Y:S01]  /*4150*/  UISETP.NE.AND UP0, UPT, UR4, 0x4, UPT ;  /* 0x000000040400788c */ /* 0x000fe2000bf05270 */
[----:B-12---:R-:W-:Y:S02]  /*4160*/  SEL R0, RZ, 0x1, P0 ;  /* 0x00000001ff007807 */ /* 0x006fe40000000000 */
[----:B------:R-:W-:Y:S01]  /*4170*/  SEL R8, R8, RZ, P0 ;  /* 0x000000ff08087207 */ /* 0x000fe20000000000 */
[----:B------:R-:W-:Y:S01]  /*4180*/  USEL UR5, URZ, 0x1, UP0 ;  /* 0x00000001ff057887 */ /* 0x000fe20008000000 */
[----:B------:R-:W-:Y:S01]  /*4190*/  LOP3.LUT R3, R3, R0, RZ, 0x3c, !PT ;  /* 0x0000000003037212 */ /* 0x000fe200078e3cff */
[----:B------:R-:W-:-:S04]  /*41a0*/  USEL UR47, UR4, URZ, UP0 ;  /* 0x000000ff042f7287 */ /* 0x000fc80008000000 */
[----:B------:R-:W-:Y:S01]  /*41b0*/  LOP3.LUT R9, R9, UR5, RZ, 0x3c, !PT ;  /* 0x0000000509097c12 */ /* 0x000fe2000f8e3cff */
[----:B------:R-:W-:Y:S07]  /*41c0*/  @P1 BRA `(.L_x_76) ;  /* 0xfffffff800381947 */ /* 0x000fee000383ffff */
[----:B------:R-:W1:Y:S01]  /*41d0*/  S2UR UR8, SR_CgaCtaId ;  /* 0x00000000000879c3 */ /* 0x000e620000008800 */
[----:B------:R-:W-:Y:S01]  /*41e0*/  ELECT P0, URZ, PT ;  /* 0x0000000000ff782f */ /* 0x000fe20003800000 */
[----:B------:R-:W-:Y:S01]  /*41f0*/  HFMA2 R0, -RZ, RZ, 0, 5.9604644775390625e-08 ;  /* 0x00000001ff007431 */ /* 0x000fe200000001ff */
[----:B------:R-:W-:-:S05]  /*4200*/  UMOV UR4, 0x40 ;  /* 0x0000004000047882 */ /* 0x000fca0000000000 */
[----:B------:R-:W-:Y:S01]  /*4210*/  UVIRTCOUNT.DEALLOC.SMPOOL 0x80 ;  /* 0x000000800000784c */ /* 0x000fe20000000000 */
[----:B------:R-:W-:Y:S02]  /*4220*/  UISETP.NE.AND UP1, UPT, UR68, URZ, UPT ;  /* 0x000000ff4400728c */ /* 0x000fe4000bf25270 */
[----:B-1----:R-:W-:-:S09]  /*4230*/  ULEA UR8, UR8, UR4, 0x18 ;  /* 0x0000000408087291 */ /* 0x002fd2000f8ec0ff */
[----:B------:R1:W-:Y:S01]  /*4240*/  @P0 STS.U8 [UR8+0x1c], R0 ;  /* 0x00001c00ff000988 */ /* 0x0003e20008000008 */
[----:B------:R-:W-:Y:S05]  /*4250*/  BRA.U UP1, `(.L_x_77) ;  /* 0x0000000101a07547 */ /* 0x000fea000b800000 */
[----:B------:R-:W-:Y:S01]  /*4260*/  UIADD3 UR7, UPT, UPT, UR41, 0xd0, URZ ;  /* 0x000000d029077890 */ /* 0x000fe2000fffe0ff */
[----:B------:R-:W-:-:S03]  /*4270*/  SHF.L.U32 R2, R9, 0x1f, RZ ;  /* 0x0000001f09027819 */ /* 0x000fc600000006ff */
[----:B------:R-:W-:-:S09]  /*4280*/  ULEA UR4, UR47, UR7, 0x3 ;  /* 0x000000072f047291 */ /* 0x000fd2000f8e18ff */
[----:B------:R-:W2:Y:S02]  /*4290*/  SYNCS.PHASECHK.TRANS64.TRYWAIT P0, [UR4], R2 ;  /* 0x00000002ff0075a7 */ /* 0x000ea40008001104 */
[----:B--2---:R-:W-:Y:S05]  /*42a0*/  @!P0 BRA `(.L_x_78) ;  /* 0x0000008800008947 */ /* 0x004fea0003800000 */
.L_x_210:
        /* <DEDUP_REMOVED lines=9> */
.L_x_212:
        /* <DEDUP_REMOVED lines=9> */
.L_x_214:
[----:B------:R-:W-:-:S04]  /*43d0*/  UIADD3 UR4, UPT, UPT, UR4, 0x1, URZ ;  /* 0x0000000104047890 */ /* 0x000fc8000fffe0ff */
[----:B------:R-:W-:-:S04]  /*43e0*/  UISETP.NE.AND UP0, UPT, UR4, 0x4, UPT ;  /* 0x000000040400788c */ /* 0x000fc8000bf05270 */
[----:B------:R-:W-:Y:S02]  /*43f0*/  USEL UR5, URZ, 0x1, UP0 ;  /* 0x00000001ff057887 */ /* 0x000fe40008000000 */
[----:B------:R-:W-:-:S04]  /*4400*/  USEL UR4, UR4, URZ, UP0 ;  /* 0x000000ff04047287 */ /* 0x000fc80008000000 */
[----:B------:R-:W-:Y:S01]  /*4410*/  ULEA UR4, UR4, UR7, 0x3 ;  /* 0x0000000704047291 */ /* 0x000fe2000f8e18ff */
[----:B------:R-:W-:-:S04]  /*4420*/  LOP3.LUT R2, R2, UR5, RZ, 0x3c, !PT ;  /* 0x0000000502027c12 */ /* 0x000fc8000f8e3cff */
[----:B------:R-:W-:Y:S01]  /*4430*/  SHF.L.U32 R2, R2, 0x1f, RZ ;  /* 0x0000001f02027819 */ /* 0x000fe200000006ff */
[----:B-1----:R-:W-:-:S04]  /*4440*/  IMAD.U32 R0, RZ, RZ, UR4 ;  /* 0x00000004ff007e24 */ /* 0x002fc8000f8e00ff */
[----:B------:R1:W2:Y:S03]  /*4450*/  SYNCS.PHASECHK.TRANS64.TRYWAIT P0, [R0+URZ], R2 ;  /* 0x00000002000075a7 */ /* 0x0002a600080011ff */
[----:B--2---:R-:W-:Y:S05]  /*4460*/  @!P0 NANOSLEEP.SYNCS 0x989680 ;  /* 0x009896800000895d */ /* 0x004fea0003900000 */
[----:B------:R-:W2:Y:S02]  /*4470*/  @!P0 SYNCS.PHASECHK.TRANS64 P0, [R0+URZ], R2 ;  /* 0x00000002000085a7 */ /* 0x000ea400080010ff */
[----:B--2---:R-:W-:Y:S05]  /*4480*/  @P0 BRA `(.L_x_81) ;  /* 0x0000000000200947 */ /* 0x004fea0003800000 */
.L_x_82:
[----:B--2---:R2:W4:Y:S02]  /*4490*/  SYNCS.PHASECHK.TRANS64.TRYWAIT P0, [R0+URZ], R2 ;  /* 0x00000002000075a7 */ /* 0x00452400080011ff */
[----:B----4-:R-:W-:Y:S05]  /*44a0*/  @!P0 NANOSLEEP.SYNCS 0x989680 ;  /* 0x009896800000895d */ /* 0x010fea0003900000 */
[----:B------:R-:W4:Y:S02]  /*44b0*/  @!P0 SYNCS.PHASECHK.TRANS64 P0, [R0+URZ], R2 ;  /* 0x00000002000085a7 */ /* 0x000f2400080010ff */
[----:B----4-:R-:W-:Y:S05]  /*44c0*/  @!P0 BRA `(.L_x_82) ;  /* 0xfffffffc00f08947 */ /* 0x010fea000383ffff */
[----:B------:R-:W-:Y:S05]  /*44d0*/  BRA `(.L_x_81) ;  /* 0x00000000000c7947 */ /* 0x000fea0003800000 */
.L_x_77:
[----:B------:R-:W-:-:S04]  /*44e0*/  UIADD3 UR4, UPT, UPT, UR41, 0x110, URZ ;  /* 0x0000011029047890 */ /* 0x000fc8000fffe0ff */
[----:B------:R-:W-:-:S09]  /*44f0*/  UPRMT UR4, UR69, 0x654, UR4 ;  /* 0x0000065445047896 */ /* 0x000fd20008000004 */
[----:B------:R-:W-:Y:S03]  /*4500*/  SYNCS.ARRIVE.TRANS64.RED.A1T0 RZ, [UR4], RZ ;  /* 0x000000ffffff79a7 */ /* 0x000fe60008100404 */
.L_x_81:
[----:B-12---:R-:W-:Y:S01]  /*4510*/  SHF.L.U32 R2, RZ, 0x1f, RZ ;  /* 0x0000001fff027819 */ /* 0x006fe200000006ff */
[----:B------:R-:W-:Y:S01]  /*4520*/  UIADD3 UR4, UPT, UPT, UR41, 0x110, URZ ;  /* 0x0000011029047890 */ /* 0x000fe2000fffe0ff */
[----:B------:R-:W-:Y:S02]  /*4530*/  PLOP3.LUT P0, PT, PT, PT, UP1, 0x80, 0x8 ;  /* 0x000000000008781c */ /* 0x000fe40003f0f018 */
[----:B------:R-:W1:Y:S02]  /*4540*/  SYNCS.PHASECHK.TRANS64.TRYWAIT P1, [UR41+0x110], R2 ;  /* 0x00011002ff0075a7 */ /* 0x000e640008021129 */
[----:B-1----:R-:W-:Y:S09]  /*4550*/  @!P1 BRA `(.L_x_83) ;  /* 0x00000084009c9947 */ /* 0x002ff20003800000 */
.L_x_216:
[----:B------:R-:W-:Y:S01]  /*4560*/  @!UP1 UPRMT UR4, UR69, 0x654, UR4 ;  /* 0x0000065445049896 */ /* 0x000fe20008000004 */
[----:B------:R-:W-:Y:S01]  /*4570*/  UMOV UR5, 0xffff ;  /* 0x0000ffff00057882 */ /* 0x000fe20000000000 */
[----:B------:R-:W-:-:S07]  /*4580*/  UMOV UR6, 0x1 ;  /* 0x0000000100067882 */ /* 0x000fce0000000000 */
[----:B------:R-:W-:Y:S01]  /*4590*/  @!P0 SYNCS.ARRIVE.TRANS64.RED.A1T0 RZ, [UR4], RZ ;  /* 0x000000ffffff89a7 */ /* 0x000fe20008100404 */
[----:B------:R-:W-:Y:S01]  /*45a0*/  NOP ;  /* 0x0000000000007918 */ /* 0x000fe20000000000 */
[----:B-1----:R-:W1:Y:S01]  /*45b0*/  LDS R0, [UR8+0x14] ;  /* 0x00001408ff007984 */ /* 0x002e620008000800 */
[----:B------:R-:W-:-:S04]  /*45c0*/  ULOP3.LUT UR4, UR67, 0xffff, URZ, 0xc0, !UPT ;  /* 0x0000ffff43047892 */ /* 0x000fc8000f8ec0ff */
[----:B------:R-:W-:-:S04]  /*45d0*/  USHF.R.U32.HI UR4, URZ, 0x5, UR4 ;  /* 0x00000005ff047899 */ /* 0x000fc80008011604 */
[----:B------:R-:W-:Y:S02]  /*45e0*/  USHF.L.U32 UR5, UR5, UR4, URZ ;  /* 0x0000000405057299 */ /* 0x000fe400080006ff */
[----:B------:R-:W-:-:S04]  /*45f0*/  USHF.L.U32 UR4, UR6, UR4, URZ ;  /* 0x0000000406047299 */ /* 0x000fc800080006ff */
[----:B-1----:R-:W-:-:S04]  /*4600*/  LOP3.LUT R0, R0, UR5, RZ, 0xc0, !PT ;  /* 0x0000000500007c12 */ /* 0x002fc8000f8ec0ff */
[----:B------:R-:W-:-:S13]  /*4610*/  ISETP.NE.AND P0, PT, R0, UR5, PT ;  /* 0x0000000500007c0c */ /* 0x000fda000bf05270 */
[----:B------:R-:W-:Y:S05]  /*4620*/  @P0 BRA `(.L_x_84) ;  /* 0x0000000000580947 */ /* 0x000fea0003800000 */
[----:B------:R-:W1:Y:S02]  /*4630*/  LDS R0, [UR8+0x18] ;  /* 0x00001808ff007984 */ /* 0x000e640008000800 */
[----:B-1----:R-:W-:-:S04]  /*4640*/  LOP3.LUT R0, R0, UR4, RZ, 0xc0, !PT ;  /* 0x0000000400007c12 */ /* 0x002fc8000f8ec0ff */
[----:B------:R-:W-:-:S13]  /*4650*/  ISETP.NE.AND P0, PT, R0, UR4, PT ;  /* 0x0000000400007c0c */ /* 0x000fda000bf05270 */
[----:B------:R-:W-:Y:S05]  /*4660*/  @P0 BRA `(.L_x_85) ;  /* 0x00000000003c0947 */ /* 0x000fea0003800000 */
[----:B------:R-:W1:Y:S01]  /*4670*/  S2R R2, SR_LANEID ;  /* 0x0000000000027919 */ /* 0x000e620000000000 */
[----:B------:R-:W-:-:S06]  /*4680*/  ULOP3.LUT UR5, URZ, UR5, URZ, 0x33, !UPT ;  /* 0x00000005ff057292 */ /* 0x000fcc000f8e33ff */
[----:B------:R-:W-:-:S04]  /*4690*/  IMAD.U32 R0, RZ, RZ, UR5 ;  /* 0x00000005ff007e24 */ /* 0x000fc8000f8e00ff */
[----:B------:R2:W4:Y:S02]  /*46a0*/  REDUX UR7, R0 ;  /* 0x00000000000773c4 */ /* 0x0005240000000000 */
[----:B------:R1:W-:Y:S01]  /*46b0*/  UTCATOMSWS.AND URZ, UR5 ;  /* 0x0000000500ff79e3 */ /* 0x0003e20008000000 */
[----:B--2---:R-:W-:Y:S01]  /*46c0*/  LOP3.LUT R0, RZ, UR4, RZ, 0x33, !PT ;  /* 0x00000004ff007c12 */ /* 0x004fe2000f8e33ff */
[----:B------:R-:W-:Y:S02]  /*46d0*/  VOTEU.ANY UR4, UPT, PT ;  /* 0x0000000000047886 */ /* 0x000fe400038e0100 */
[----:B------:R-:W-:Y:S02]  /*46e0*/  UFLO.U32 UR4, UR4 ;  /* 0x00000004000472bd */ /* 0x000fe400080e0000 */
[----:B------:R-:W2:Y:S04]  /*46f0*/  REDUX UR6, R0 ;  /* 0x00000000000673c4 */ /* 0x000ea80000000000 */
[----:B-1----:R-:W-:-:S02]  /*4700*/  ISETP.EQ.U32.AND P0, PT, R2, UR4, PT ;  /* 0x0000000402007c0c */ /* 0x002fc4000bf02070 */
[----:B----4-:R-:W-:-:S11]  /*4710*/  MOV R2, UR7 ;  /* 0x0000000700027c02 */ /* 0x010fd60008000f00 */
[----:B------:R1:W-:Y:S01]  /*4720*/  @P0 ATOMS.AND RZ, [UR8+0x14], R2 ;  /* 0x00001402ffff098c */ /* 0x0003e2000a800008 */
[----:B--2---:R-:W-:-:S05]  /*4730*/  IMAD.U32 R0, RZ, RZ, UR6 ;  /* 0x00000006ff007e24 */ /* 0x004fca000f8e00ff */
[----:B------:R1:W-:Y:S01]  /*4740*/  @P0 ATOMS.AND RZ, [UR8+0x18], R0 ;  /* 0x00001800ffff098c */ /* 0x0003e2000a800008 */
[----:B------:R-:W-:Y:S05]  /*4750*/  BRA `(.L_x_86) ;  /* 0x0000000000147947 */ /* 0x000fea0003800000 */
.L_x_85:
[----:B------:R-:W-:Y:S02]  /*4760*/  MOV R2, 0x4780 ;  /* 0x0000478000027802 */ /* 0x000fe40000000f00 */
[----:B---3-5:R-:W-:Y:S05]  /*4770*/  CALL.REL.NOINC `($__internal_0_$__cuda_sm10x_tcgen05_guardrail_trap_col_being_dealloced_not_returned_by_alloc) ;  /* 0x0000008c002c7944 */ /* 0x028fea0003c00000 */
[----:B------:R-:W-:Y:S05]  /*4780*/  BRA `(.L_x_86) ;  /* 0x0000000000087947 */ /* 0x000fea0003800000 */
.L_x_84:
[----:B------:R-:W-:Y:S02]  /*4790*/  MOV R2, 0x47b0 ;  /* 0x000047b000027802 */ /* 0x000fe40000000f00 */
[----:B---3-5:R-:W-:Y:S05]  /*47a0*/  CALL.REL.NOINC `($__internal_2_$__cuda_sm10x_tcgen05_guardrail_trap_unallocated_columns_being_dealloced) ;  /* 0x0000008c00387944 */ /* 0x028fea0003c00000 */
.L_x_86:
[----:B------:R-:W-:Y:S01]  /*47b0*/  NOP ;  /* 0x0000000000007918 */ /* 0x000fe20000000000 */
[----:B------:R-:W-:Y:S05]  /*47c0*/  EXIT ;  /* 0x000000000000794d */ /* 0x000fea0003800000 */
.L_x_57:
[----:B------:R-:W-:-:S09]  /*47d0*/  UISETP.NE.OR UP0, UPT, UR18, 0x3, !UP3 ;  /* 0x000000031200788c */ /* 0x000fd2000df05670 */
[----:B------:R-:W-:Y:S05]  /*47e0*/  BRA.U UP0, `(.L_x_87) ;  /* 0x0000001900947547 */ /* 0x000fea000b800000 */
[----:B------:R-:W1:Y:S01]  /*47f0*/  LDCU UR38, c[0x0][0x370] ;  /* 0x00006e00ff2677ac */ /* 0x000e620008000800 */
[----:B------:R-:W2:Y:S01]  /*4800*/  LDC.64 R16, c[0x0][0x348] ;  /* 0x0000d200ff107b82 */ /* 0x000ea20000000a00 */
[----:B------:R-:W-:Y:S01]  /*4810*/  HFMA2 R14, -RZ, RZ, 0, 0 ;  /* 0x00000000ff0e7431 */ /* 0x000fe200000001ff */
[----:B------:R-:W-:Y:S01]  /*4820*/  MOV R13, RZ ;  /* 0x000000ff000d7202 */ /* 0x000fe20000000f00 */
[----:B------:R-:W1:Y:S01]  /*4830*/  LDCU.128 UR56, c[0x0][0xb10] ;  /* 0x00016200ff3877ac */ /* 0x000e620008000c00 */
[----:B------:R-:W-:Y:S01]  /*4840*/  HFMA2 R7, -RZ, RZ, 0, 0.0078125 ;  /* 0x00002000ff077431 */ /* 0x000fe200000001ff */
[----:B------:R-:W3:Y:S03]  /*4850*/  LDCU UR37, c[0x0][0x374] ;  /* 0x00006e80ff2577ac */ /* 0x000ee60008000800 */
[----:B------:R-:W4:Y:S01]  /*4860*/  LDC.64 R2, c[0x0][0x888] ;  /* 0x00022200ff027b82 */ /* 0x000f220000000a00 */
[----:B------:R-:W3:Y:S01]  /*4870*/  LDCU UR15, c[0x0][0xb0c] ;  /* 0x00016180ff0f77ac */ /* 0x000ee20008000800 */
[----:B------:R-:W2:Y:S06]  /*4880*/  LDCU UR47, c[0x0][0xb20] ;  /* 0x00016400ff2f77ac */ /* 0x000eac0008000800 */
[----:B------:R-:W4:Y:S01]  /*4890*/  LDC.64 R4, c[0x0][0x890] ;  /* 0x00022400ff047b82 */ /* 0x000f220000000a00 */
[----:B------:R-:W2:Y:S01]  /*48a0*/  LDCU UR4, c[0x0][0xb30] ;  /* 0x00016600ff0477ac */ /* 0x000ea20008000800 */
[----:B-1----:R-:W-:-:S02]  /*48b0*/  UIMAD.WIDE.U32 UR8, UR38, UR56, URZ ;  /* 0x00000038260872a5 */ /* 0x002fc4000f8e00ff */
[----:B---3--:R-:W-:Y:S01]  /*48c0*/  UIMAD.WIDE.U32 UR6, UR37, UR59, URZ ;  /* 0x0000003b250672a5 */ /* 0x008fe2000f8e00ff */
[----:B------:R-:W-:Y:S01]  /*48d0*/  UMOV UR21, 0x400 ;  /* 0x0000040000157882 */ /* 0x000fe20000000000 */
[----:B------:R-:W-:Y:S02]  /*48e0*/  UPLOP3.LUT UP1, UPT, UPT, UPT, UPT, 0x40, 0x4 ;  /* 0x000000000004789c */ /* 0x000fe40003f2e870 */
[----:B------:R-:W-:Y:S01]  /*48f0*/  ULEA UR21, UR53, UR21, 0x18 ;  /* 0x0000001535157291 */ /* 0x000fe2000f8ec0ff */
[----:B------:R-:W-:Y:S02]  /*4900*/  UMOV UR8, UR9 ;  /* 0x0000000900087c82 */ /* 0x000fe40008000000 */
[----:B------:R-:W-:Y:S01]  /*4910*/  UMOV UR6, UR7 ;  /* 0x0000000700067c82 */ /* 0x000fe20008000000 */
[----:B------:R-:W-:Y:S02]  /*4920*/  UISETP.GE.AND UP0, UPT, UR45, 0x1, UPT ;  /* 0x000000012d00788c */ /* 0x000fe4000bf06270 */
[----:B------:R-:W-:Y:S01]  /*4930*/  UISETP.NE.AND UP4, UPT, UR45, 0x1, UPT ;  /* 0x000000012d00788c */ /* 0x000fe2000bf85270 */
[----:B------:R-:W1:Y:S01]  /*4940*/  LDCU.64 UR22, c[0x0][0xb28] ;  /* 0x00016500ff1677ac */ /* 0x000e620008000a00 */
[----:B------:R-:W-:-:S02]  /*4950*/  UISETP.NE.AND UP6, UPT, UR15, 0x1, UPT ;  /* 0x000000010f00788c */ /* 0x000fc4000bfc5270 */
[----:B------:R-:W-:Y:S02]  /*4960*/  UISETP.NE.AND UP5, UPT, UR58, 0x1, UPT ;  /* 0x000000013a00788c */ /* 0x000fe4000bfa5270 */
[----:B------:R-:W-:Y:S02]  /*4970*/  UIADD3 UR49, UPT, UPT, UR21, 0x40, URZ ;  /* 0x0000004015317890 */ /* 0x000fe4000fffe0ff */
[----:B------:R-:W-:Y:S02]  /*4980*/  UIADD3 UR41, UPT, UPT, UR21, 0x48, URZ ;  /* 0x0000004815297890 */ /* 0x000fe4000fffe0ff */
[----:B------:R-:W-:Y:S02]  /*4990*/  UIADD3 UR33, UPT, UPT, UR21, 0x50, URZ ;  /* 0x0000005015217890 */ /* 0x000fe4000fffe0ff */
[----:B------:R-:W-:Y:S02]  /*49a0*/  UIADD3 UR25, UPT, UPT, UR21, 0x58, URZ ;  /* 0x0000005815197890 */ /* 0x000fe4000fffe0ff */
[----:B------:R-:W-:-:S02]  /*49b0*/  USHF.R.U32.HI UR46, URZ, UR57, UR8 ;  /* 0x00000039ff2e7299 */ /* 0x000fc40008011608 */
[----:B--2---:R-:W-:Y:S02]  /*49c0*/  USHF.R.U32.HI UR39, URZ, UR47, UR6 ;  /* 0x0000002fff277299 */ /* 0x004fe40008011606 */
[----:B------:R-:W-:-:S11]  /*49d0*/  UISETP.NE.AND UP3, UPT, UR4, 0x1, UPT ;  /* 0x000000010400788c */ /* 0x000fd6000bf65270 */
.L_x_102:
[C---:B------:R-:W-:Y:S02]  /*49e0*/  LEA R12, R14.reuse, UR21, 0x3 ;  /* 0x000000150e0c7c11 */ /* 0x040fe4000f8e18ff */
[----:B------:R-:W-:Y:S02]  /*49f0*/  SHF.L.U32 R0, R13, 0x1f, RZ ;  /* 0x0000001f0d007819 */ /* 0x000fe400000006ff */
[----:B------:R-:W-:Y:S02]  /*4a00*/  LEA R8, R14, UR21, 0x4 ;  /* 0x000000150e087c11 */ /* 0x000fe4000f8e20ff */
[----:B--2---:R-:W2:Y:S02]  /*4a10*/  SYNCS.PHASECHK.TRANS64.TRYWAIT P0, [R12+URZ+0x90], R0 ;  /* 0x000090000c0075a7 */ /* 0x004ea400080011ff */
[----:B--2---:R-:W-:Y:S05]  /*4a20*/  @!P0 BRA `(.L_x_88) ;  /* 0x0000008000808947 */ /* 0x004fea0003800000 */
.L_x_217:
[----:B------:R-:W3:Y:S01]  /*4a30*/  LDS.128 R8, [R8+0x120] ;  /* 0x0001200008087984 */ /* 0x000ee20000000c00 */
[----:B------:R-:W-:Y:S01]  /*4a40*/  UISETP.GE.AND UP0, UPT, UR45, 0x1, UPT ;  /* 0x000000012d00788c */ /* 0x000fe2000bf06270 */
[----:B------:R-:W-:Y:S01]  /*4a50*/  @!PT LDS RZ, [RZ] ;  /* 0x00000000fffff984 */ /* 0x000fe20000000800 */
[----:B------:R-:W-:Y:S01]  /*4a60*/  @!PT LDS RZ, [RZ] ;  /* 0x00000000fffff984 */ /* 0x000fe20000000800 */
[----:B------:R-:W-:Y:S01]  /*4a70*/  @!PT LDS RZ, [RZ] ;  /* 0x00000000fffff984 */ /* 0x000fe20000000800 */
[----:B------:R-:W-:Y:S01]  /*4a80*/  @!PT LDS RZ, [RZ] ;  /* 0x00000000fffff984 */ /* 0x000fe20000000800 */
[----:B------:R1:W-:Y:S06]  /*4a90*/  MEMBAR.ALL.CTA ;  /* 0x0000000000007992 */ /* 0x0003ec0000008000 */
[----:B-1----:R-:W1:Y:S01]  /*4aa0*/  FENCE.VIEW.ASYNC.S ;  /* 0x00000000000073c6 */ /* 0x002e620000000000 */
[----:B---3--:R-:W-:Y:S11]  /*4ab0*/  LOP3.LUT P0, RZ, R10, 0x1, RZ, 0xc0, !PT ;  /* 0x000000010aff7812 */ /* 0x008ff6000780c0ff */
[----:B------:R-:W-:Y:S02]  /*4ac0*/  @!UPT UIADD3 URZ, UPT, UPT, URZ, URZ, URZ ;  /* 0x000000fffffff290 */ /* 0x000fe4000fffe0ff */
[----:B-1----:R-:W-:Y:S01]  /*4ad0*/  VOTEU.ANY UP2, P0 ;  /* 0x0000000000ff7886 */ /* 0x002fe20000040100 */
[----:B------:R-:W-:Y:S11]  /*4ae0*/  PLOP3.LUT P0, PT, PT, PT, UP2, 0x80, 0x8 ;  /* 0x000000000008781c */ /* 0x000ff60003f0f028 */
[----:B------:R-:W-:Y:S02]  /*4af0*/  @!UPT UIADD3 URZ, UPT, UPT, URZ, URZ, URZ ;  /* 0x000000fffffff290 */ /* 0x000fe4000fffe0ff */
[----:B--2---:R-:W-:Y:S02]  /*4b00*/  @P0 SHF.R.U32.HI R0, RZ, 0x10, R9 ;  /* 0x00000010ff000819 */ /* 0x004fe40000011609 */
[----:B------:R-:W-:Y:S02]  /*4b10*/  @P0 MOV R6, R8 ;  /* 0x0000000800060202 */ /* 0x000fe40000000f00 */
[----:B------:R-:W-:Y:S01]  /*4b20*/  @P0 R2UR UR4, R0 ;  /* 0x00000000000402ca */ /* 0x000fe200000e0000 */
[----:B------:R-:W-:Y:S01]  /*4b30*/  VIADD R0, R12, 0xa0 ;  /* 0x000000a00c007836 */ /* 0x000fe20000000000 */
[----:B------:R-:W-:Y:S02]  /*4b40*/  @P0 LOP3.LUT R8, R9, 0xffff, RZ, 0xc0, !PT ;  /* 0x0000ffff09080812 */ /* 0x000fe400078ec0ff */
[----:B------:R-:W-:Y:S02]  /*4b50*/  @P0 R2UR UR6, R6 ;  /* 0x00000000060602ca */ /* 0x000fe400000e0000 */
[----:B------:R-:W-:Y:S02]  /*4b60*/  PRMT R0, RZ, 0x654, R0 ;  /* 0x00000654ff007816 */ /* 0x000fe40000000000 */
[----:B------:R-:W-:Y:S02]  /*4b70*/  @P0 R2UR UR5, R8 ;  /* 0x00000000080502ca */ /* 0x000fe400000e0000 */
[----:B------:R1:W-:Y:S03]  /*4b80*/  SYNCS.ARRIVE.TRANS64.RED.A1T0 RZ, [R0+URZ], RZ ;  /* 0x000000ff00ff79a7 */ /* 0x0003e600081004ff */
[----:B------:R-:W-:Y:S04]  /*4b90*/  @UP2 UMOV UR31, UR4 ;  /* 0x00000004001f2c82 */ /* 0x000fe80008000000 */
[----:B------:R-:W-:Y:S04]  /*4ba0*/  @UP2 UMOV UR14, UR6 ;  /* 0x00000006000e2c82 */ /* 0x000fe80008000000 */
[----:B------:R-:W-:Y:S01]  /*4bb0*/  @UP2 UMOV UR13, UR5 ;  /* 0x00000005000d2c82 */ /* 0x000fe20008000000 */
[----:B------:R-:W-:Y:S05]  /*4bc0*/  BRA.U !UP0, `(.L_x_89) ;  /* 0x0000000108a47547 */ /* 0x000fea000b800000 */
[----:B------:R-:W-:Y:S02]  /*4bd0*/  UIMAD.WIDE.U32 UR16, UR13, UR59, URZ ;  /* 0x0000003b0d1072a5 */ /* 0x000fe4000f8e00ff */
[----:B------:R-:W-:Y:S02]  /*4be0*/  UIMAD.WIDE.U32 UR18, UR14, UR56, URZ ;  /* 0x000000380e1272a5 */ /* 0x000fe4000f8e00ff */
[----:B------:R-:W-:Y:S02]  /*4bf0*/  USEL UR4, UR37, UR39, !UP5 ;  /* 0x0000002725047287 */ /* 0x000fe4000e800000 */
[----:B------:R-:W-:Y:S02]  /*4c00*/  USEL UR7, UR38, UR46, !UP6 ;  /* 0x0000002e26077287 */ /* 0x000fe4000f000000 */
[----:B------:R-:W-:Y:S02]  /*4c10*/  UIMAD.WIDE.U32 UR8, UR4, UR22, URZ ;  /* 0x00000016040872a5 */ /* 0x000fe4000f8e00ff */
[----:B------:R-:W-:Y:S01]  /*4c20*/  UIMAD.WIDE.U32 UR10, UR7, UR22, URZ ;  /* 0x00000016070a72a5 */ /* 0x000fe2000f8e00ff */
[----:B------:R-:W-:Y:S02]  /*4c30*/  UMOV UR5, UR17 ;  /* 0x0000001100057c82 */ /* 0x000fe40008000000 */
[----:B------:R-:W-:Y:S03]  /*4c40*/  USHF.R.U32.HI UR6, URZ, UR47, UR5 ;  /* 0x0000002fff067299 */ /* 0x000fe60008011605 */
[----:B------:R-:W-:Y:S01]  /*4c50*/  UMOV UR5, UR19 ;  /* 0x0000001300057c82 */ /* 0x000fe20008000000 */
[----:B------:R-:W-:Y:S02]  /*4c60*/  USEL UR6, UR13, UR6, !UP5 ;  /* 0x000000060d067287 */ /* 0x000fe4000e800000 */
[----:B------:R-:W-:Y:S03]  /*4c70*/  USHF.R.U32.HI UR12, URZ, UR57, UR5 ;  /* 0x00000039ff0c7299 */ /* 0x000fe60008011605 */
[----:B------:R-:W-:Y:S02]  /*4c80*/  UMOV UR5, UR9 ;  /* 0x0000000900057c82 */ /* 0x000fe40008000000 */
[----:B------:R-:W-:Y:S03]  /*4c90*/  @UP4 USHF.R.U32.HI UR4, URZ, UR23, UR5 ;  /* 0x00000017ff044299 */ /* 0x000fe60008011605 */
[----:B------:R-:W-:Y:S01]  /*4ca0*/  UMOV UR5, UR11 ;  /* 0x0000000b00057c82 */ /* 0x000fe20008000000 */
[----:B------:R-:W-:Y:S02]  /*4cb0*/  UIMAD UR4, UR45, UR4, URZ ;  /* 0x000000042d0472a4 */ /* 0x000fe4000f8e02ff */
[----:B------:R-:W-:Y:S02]  /*4cc0*/  @UP4 USHF.R.U32.HI UR7, URZ, UR23, UR5 ;  /* 0x00000017ff074299 */ /* 0x000fe40008011605 */
[----:B------:R-:W-:Y:S02]  /*4cd0*/  UIMAD.WIDE.U32 UR10, UR6, UR22, URZ ;  /* 0x00000016060a72a5 */ /* 0x000fe4000f8e00ff */
[----:B------:R-:W-:Y:S02]  /*4ce0*/  USEL UR5, UR14, UR12, !UP6 ;  /* 0x0000000c0e057287 */ /* 0x000fe4000f000000 */
[----:B------:R-:W-:Y:S02]  /*4cf0*/  UIMAD UR8, UR45, UR7, URZ ;  /* 0x000000072d0872a4 */ /* 0x000fe4000f8e02ff */
[----:B------:R-:W-:Y:S03]  /*4d00*/  UISETP.GE.AND UP0, UPT, UR6, UR4, UPT ;  /* 0x000000040600728c */ /* 0x000fe6000bf06270 */
[----:B------:R-:W-:Y:S01]  /*4d10*/  UMOV UR4, UR11 ;  /* 0x0000000b00047c82 */ /* 0x000fe20008000000 */
[----:B------:R-:W-:Y:S02]  /*4d20*/  UISETP.GE.OR UP0, UPT, UR5, UR8, UP0 ;  /* 0x000000080500728c */ /* 0x000fe40008706670 */
[----:B------:R-:W-:Y:S02]  /*4d30*/  USHF.R.U32.HI UR4, URZ, UR23, UR4 ;  /* 0x00000017ff047299 */ /* 0x000fe40008011604 */
[----:B------:R-:W-:Y:S02]  /*4d40*/  UIMAD.WIDE.U32 UR8, UR5, UR22, URZ ;  /* 0x00000016050872a5 */ /* 0x000fe4000f8e00ff */
[----:B------:R-:W-:Y:S04]  /*4d50*/  USEL UR10, UR6, UR4, !UP4 ;  /* 0x00000004060a7287 */ /* 0x000fe8000e000000 */
[----:B------:R-:W-:Y:S01]  /*4d60*/  UIADD3 UR11, UPT, UPT, -UR10, URZ, URZ ;  /* 0x000000ff0a0b7290 */ /* 0x000fe2000fffe1ff */
[----:B------:R-:W-:Y:S02]  /*4d70*/  @!UP0 UMOV UR4, UR9 ;  /* 0x0000000900048c82 */ /* 0x000fe40008000000 */
[----:B------:R-:W-:Y:S02]  /*4d80*/  @!UP0 USHF.R.U32.HI UR4, URZ, UR23, UR4 ;  /* 0x00000017ff048299 */ /* 0x000fe40008011604 */
[----:B------:R-:W-:Y:S02]  /*4d90*/  UIMAD UR8, UR45, UR11, UR6 ;  /* 0x0000000b2d0872a4 */ /* 0x000fe4000f8e0206 */
[----:B------:R-:W-:Y:S04]  /*4da0*/  @!UP0 USEL UR4, UR5, UR4, !UP4 ;  /* 0x0000000405048287 */ /* 0x000fe8000e000000 */
[----:B------:R-:W-:Y:S02]  /*4db0*/  @!UP0 UIMAD UR7, UR7, UR8, UR4 ;  /* 0x00000008070782a4 */ /* 0x000fe4000f8e0204 */
[----:B------:R-:W-:Y:S02]  /*4dc0*/  @!UP0 UIADD3 UR9, UPT, UPT, UR10, -UR4, URZ ;  /* 0x800000040a098290 */ /* 0x000fe4000fffe0ff */
[----:B------:R-:W-:Y:S02]  /*4dd0*/  UIADD3 UR8, UPT, UPT, -UR6, URZ, URZ ;  /* 0x000000ff06087290 */ /* 0x000fe4000fffe1ff */
[----:B------:R-:W-:Y:S02]  /*4de0*/  UIADD3 UR4, UPT, UPT, -UR5, URZ, URZ ;  /* 0x000000ff05047290 */ /* 0x000fe4000fffe1ff */
[----:B------:R-:W-:Y:S03]  /*4df0*/  @!UP0 UIMAD UR6, UR9, UR45, UR5 ;  /* 0x0000002d090682a4 */ /* 0x000fe6000f8e0205 */
[----:B------:R-:W-:Y:S01]  /*4e00*/  @!UP0 UMOV UR5, UR7 ;  /* 0x0000000700058c82 */ /* 0x000fe20008000000 */
[----:B------:R-:W-:Y:S02]  /*4e10*/  UIMAD UR7, UR15, UR4, UR14 ;  /* 0x000000040f0772a4 */ /* 0x000fe4000f8e020e */
[----:B------:R-:W-:Y:S02]  /*4e20*/  UIMAD UR4, UR58, UR8, UR13 ;  /* 0x000000083a0472a4 */ /* 0x000fe4000f8e020d */
[----:B------:R-:W-:Y:S02]  /*4e30*/  UIMAD UR14, UR5, UR15, UR7 ;  /* 0x0000000f050e72a4 */ /* 0x000fe4000f8e0207 */
[----:B------:R-:W-:Y:S11]  /*4e40*/  UIMAD UR13, UR6, UR58, UR4 ;  /* 0x0000003a060d72a4 */ /* 0x000ff6000f8e0204 */
[----:B------:R-:W-:Y:S01]  /*4e50*/  @!UPT UIADD3 URZ, UPT, UPT, URZ, URZ, URZ ;  /* 0x000000fffffff290 */ /* 0x000fe2000fffe0ff */
.L_x_89:
[----:B------:R-:W2:Y:S01]  /*4e60*/  @!UP3 LDCU.128 UR8, c[0x0][0xb10] ;  /* 0x00016200ff08b7ac */ /* 0x000ea20008000c00 */
[----:B------:R-:W-:Y:S01]  /*4e70*/  IMAD.MOV.U32 R10, RZ, RZ, 0x1 ;  /* 0x00000001ff0a7424 */ /* 0x000fe200078e00ff */
[C---:B----4-:R-:W-:Y:S02]  /*4e80*/  ISETP.NE.U32.AND P1, PT, R4.reuse, RZ, PT ;  /* 0x000000ff0400720c */ /* 0x050fe40003f25070 */
[----:B------:R-:W-:Y:S02]  /*4e90*/  ISETP.NE.U32.AND P0, PT, R4, RZ, PT ;  /* 0x000000ff0400720c */ /* 0x000fe40003f05070 */
[C---:B------:R-:W-:Y:S01]  /*4ea0*/  ISETP.NE.AND.EX P1, PT, R5.reuse, RZ, PT, P1 ;  /* 0x000000ff0500720c */ /* 0x040fe20003f25310 */
[----:B------:R-:W3:Y:S01]  /*4eb0*/  @!UP3 LDCU UR5, c[0x0][0xb0c] ;  /* 0x00016180ff05b7ac */ /* 0x000ee20008000800 */
[----:B------:R-:W-:Y:S02]  /*4ec0*/  ISETP.NE.AND.EX P0, PT, R5, RZ, PT, P0 ;  /* 0x000000ff0500720c */ /* 0x000fe40003f05300 */
[----:B------:R-:W-:Y:S01]  /*4ed0*/  SHF.L.U32 R10, R10, 0x1f, RZ ;  /* 0x0000001f0a0a7819 */ /* 0x000fe200000006ff */
[----:B------:R-:W-:Y:S02]  /*4ee0*/  USHF.L.U32 UR50, UR24, 0x8, URZ ;  /* 0x0000000818327899 */ /* 0x000fe400080006ff */
[----:B------:R-:W-:Y:S02]  /*4ef0*/  USHF.L.U32 UR51, UR20, 0x6, URZ ;  /* 0x0000000614337899 */ /* 0x000fe400080006ff */
[----:B--2---:R-:W-:Y:S07]  /*4f00*/  UIMAD.WIDE.U32 UR6, UR14, UR8, URZ ;  /* 0x000000080e0672a5 */ /* 0x004fee000f8e00ff */
[----:B------:R-:W-:Y:S01]  /*4f10*/  @!UP3 UMOV UR4, UR7 ;  /* 0x000000070004bc82 */ /* 0x000fe20008000000 */
[----:B---3--:R-:W-:Y:S02]  /*4f20*/  @!UP3 UISETP.NE.AND UP0, UPT, UR5, 0x1, UPT ;  /* 0x000000010500b88c */ /* 0x008fe4000bf05270 */
[----:B------:R-:W-:Y:S02]  /*4f30*/  @!UP3 USHF.R.U32.HI UR4, URZ, UR9, UR4 ;  /* 0x00000009ff04b299 */ /* 0x000fe40008011604 */
[----:B------:R-:W-:Y:S02]  /*4f40*/  UIMAD.WIDE.U32 UR6, UR13, UR11, URZ ;  /* 0x0000000b0d0672a5 */ /* 0x000fe4000f8e00ff */
[----:B------:R-:W-:Y:S02]  /*4f50*/  @!UP3 USEL UR8, UR14, UR4, !UP0 ;  /* 0x000000040e08b287 */ /* 0x000fe4000c000000 */
[----:B------:R-:W-:Y:S03]  /*4f60*/  @!UP3 UISETP.NE.AND UP0, UPT, UR10, 0x1, UPT ;  /* 0x000000010a00b88c */ /* 0x000fe6000bf05270 */
[----:B------:R-:W-:Y:S02]  /*4f70*/  @!UP3 UMOV UR6, UR7 ;  /* 0x000000070006bc82 */ /* 0x000fe40008000000 */
[----:B------:R-:W2:Y:S02]  /*4f80*/  @!UP3 LDCU UR4, c[0x0][0xb20] ;  /* 0x00016400ff04b7ac */ /* 0x000ea40008000800 */
[----:B--2---:R-:W-:Y:S04]  /*4f90*/  @!UP3 USHF.R.U32.HI UR6, URZ, UR4, UR6 ;  /* 0x00000004ff06b299 */ /* 0x004fe80008011606 */
[----:B------:R-:W-:Y:S04]  /*4fa0*/  @!UP3 USEL UR6, UR13, UR6, !UP0 ;  /* 0x000000060d06b287 */ /* 0x000fe8000c000000 */
[----:B------:R-:W-:Y:S02]  /*4fb0*/  @!UP3 UIADD3 UR4, UPT, UPT, -UR8, UR6, URZ ;  /* 0x000000060804b290 */ /* 0x000fe4000fffe1ff */
[----:B------:R-:W-:Y:S02]  /*4fc0*/  @!UP3 UIADD3 UR6, UPT, UPT, UR8, -UR6, URZ ;  /* 0x800000060806b290 */ /* 0x000fe4000fffe0ff */
[----:B------:R-:W-:Y:S02]  /*4fd0*/  @!UP3 UIMAD UR14, UR4, UR5, UR14 ;  /* 0x00000005040eb2a4 */ /* 0x000fe4000f8e020e */
[----:B------:R-:W-:Y:S01]  /*4fe0*/  @!UP3 UIMAD UR13, UR6, UR10, UR13 ;  /* 0x0000000a060db2a4 */ /* 0x000fe2000f8e020d */
[----:B------:R-:W-:Y:S11]  /*4ff0*/  BRA.U UP1, `(.L_x_90) ;  /* 0x0000000101107547 */ /* 0x000ff6000b800000 */
[----:B------:R-:W-:Y:S04]  /*5000*/  MOV R6, UR54 ;  /* 0x0000003600067c02 */ /* 0x000fe80008000f00 */
[----:B------:R-:W-:Y:S04]  /*5010*/  SHF.L.U32 R6, R6, 0x1f, RZ ;  /* 0x0000001f06067819 */ /* 0x000fe800000006ff */
[----:B------:R-:W2:Y:S02]  /*5020*/  SYNCS.PHASECHK.TRANS64.TRYWAIT P2, [UR21+0x88], R6 ;  /* 0x00008806ff0075a7 */ /* 0x000ea40008041115 */
[----:B--2---:R-:W-:Y:S05]  /*5030*/  @!P2 BRA `(.L_x_91) ;  /* 0x0000007c0010a947 */ /* 0x004fea0003800000 */
.L_x_90:
[----:B------:R-:W-:Y:S05]  /*5040*/  @!P1 BRA `(.L_x_92) ;  /* 0x0000000000309947 */ /* 0x000fea0003800000 */
[----:B------:R-:W-:Y:S01]  /*5050*/  ISETP.NE.U32.AND P1, PT, R2, RZ, PT ;  /* 0x000000ff0200720c */ /* 0x000fe20003f25070 */
[----:B------:R-:W2:Y:S01]  /*5060*/  LDCU.64 UR4, c[0x0][0x358] ;  /* 0x00006b00ff0477ac */ /* 0x000ea20008000a00 */
[----:B------:R-:W-:Y:S02]  /*5070*/  IMAD.MOV.U32 R52, RZ, RZ, 0x1 ;  /* 0x00000001ff347424 */ /* 0x000fe400078e00ff */
[----:B------:R-:W-:Y:S11]  /*5080*/  ISETP.NE.AND.EX P1, PT, R3, RZ, PT, P1 ;  /* 0x000000ff0300720c */ /* 0x000ff60003f25310 */
[----:B------:R-:W-:Y:S02]  /*5090*/  @!UPT UIADD3 URZ, UPT, UPT, URZ, URZ, URZ ;  /* 0x000000fffffff290 */ /* 0x000fe4000fffe0ff */
[----:B------:R-:W3:Y:S01]  /*50a0*/  @P1 LDC.64 R8, c[0x0][0x888] ;  /* 0x00022200ff081b82 */ /* 0x000ee20000000a00 */
[----:B-1----:R-:W-:Y:S04]  /*50b0*/  @P1 IMAD R0, R4, UR36, RZ ;  /* 0x0000002404001c24 */ /* 0x002fe8000f8e02ff */
[----:B---3--:R-:W-:Y:S04]  /*50c0*/  @P1 IMAD.WIDE R8, R0, 0x4, R8 ;  /* 0x0000000400081825 */ /* 0x008fe800078e0208 */
[----:B------:R-:W-:Y:S01]  /*50d0*/  HFMA2 R0, -RZ, RZ, 0, 5.9604644775390625e-08 ;  /* 0x00000001ff007431 */ /* 0x000fe200000001ff */
[----:B--2--5:R2:W5:Y:S04]  /*50e0*/  @P1 LDG.E R27, desc[UR4][R8.64] ;  /* 0x00000004081b1981 */ /* 0x024568000c1e1900 */
[----:B------:R-:W-:Y:S01]  /*50f0*/  @!P1 PRMT R52, R0, 0x7610, R52 ;  /* 0x0000761000349816 */ /* 0x000fe20000000034 */
[----:B--2---:R-:W3:Y:S06]  /*5100*/  @!P1 LDC R27, c[0x0][0x880] ;  /* 0x00022000ff1b9b82 */ /* 0x004eec0000000800 */
.L_x_92:
[----:B---3-5:R-:W-:Y:S01]  /*5110*/  @!P0 FSETP.EQ.AND P1, PT, R27, RZ, PT ;  /* 0x000000ff1b00820b */ /* 0x028fe20003f22000 */
[----:B------:R-:W-:Y:S01]  /*5120*/  @!UPT UIADD3 URZ, UPT, UPT, URZ, URZ, URZ ;  /* 0x000000fffffff290 */ /* 0x000fe2000fffe0ff */
[----:B------:R-:W-:Y:S11]  /*5130*/  @!P0 BRA `(.L_x_93) ;  /* 0x0000000000188947 */ /* 0x000ff60003800000 */
[----:B------:R-:W-:Y:S02]  /*5140*/  LOP3.LUT P0, RZ, R52, 0xff, RZ, 0xc0, !PT ;  /* 0x000000ff34ff7812 */ /* 0x000fe4000780c0ff */
[----:B------:R-:W-:Y:S04]  /*5150*/  ISETP.NE.U32.AND P1, PT, R2, RZ, PT ;  /* 0x000000ff0200720c */ /* 0x000fe80003f25070 */
[----:B------:R-:W-:Y:S04]  /*5160*/  ISETP.NE.AND.EX P1, PT, R3, RZ, PT, P1 ;  /* 0x000000ff0300720c */ /* 0x000fe80003f25310 */
[----:B------:R-:W-:Y:S03]  /*5170*/  PLOP3.LUT P1, PT, P1, PT, PT, 0x8, 0x80 ;  /* 0x000000000080781c */ /* 0x000fe60000f2e170 */
[----:B------:R-:W-:Y:S11]  /*5180*/  @P0 FSETP.EQ.AND P1, PT, R27, RZ, PT ;  /* 0x000000ff1b00020b */ /* 0x000ff60003f22000 */
[----:B------:R-:W-:Y:S02]  /*5190*/  @!UPT UIADD3 URZ, UPT, UPT, URZ, URZ, URZ ;  /* 0x000000fffffff290 */ /* 0x000fe4000fffe0ff */
.L_x_93:
[----:B------:R-:W2:Y:S01]  /*51a0*/  SYNCS.PHASECHK.TRANS64.TRYWAIT P2, [UR21+0x60], R10 ;  /* 0x0000600aff0075a7 */ /* 0x000ea20008041115 */
[----:B------:R-:W-:Y:S04]  /*51b0*/  ELECT P0, URZ, PT ;  /* 0x0000000000ff782f */ /* 0x000fe80003800000 */
[----:B------:R-:W-:Y:S11]  /*51c0*/  PLOP3.LUT P1, PT, P1, P0, PT, 0xf2, 0x2f ;  /* 0x00000000002f781c */ /* 0x000ff60000f21e72 */
[----:B------:R-:W-:Y:S02]  /*51d0*/  @!UPT UIADD3 URZ, UPT, UPT, URZ, URZ, URZ ;  /* 0x000000fffffff290 */ /* 0x000fe4000fffe0ff */
[----:B------:R-:W-:Y:S05]  /*51e0*/  @!P1 IADD3 R8, P0, PT, R16, 0x580, RZ ;  /* 0x0000058010089810 */ /* 0x000fea0007f1e0ff */
[----:B-1----:R-:W-:Y:S01]  /*51f0*/  @!P1 IMAD.X R6, RZ, RZ, R17, P0 ;  /* 0x000000ffff069224 */ /* 0x002fe200000e0611 */
[----:B--2---:R-:W-:Y:S07]  /*5200*/  @!P2 BRA `(.L_x_94) ;  /* 0x0000007800b4a947 */ /* 0x004fee0003800000 */
.L_x_220:
[----:B------:R-:W-:Y:S01]  /*5210*/  @!P1 R2UR UR5, R8 ;  /* 0x00000000080592ca */ /* 0x000fe200000e0000 */
[----:B------:R-:W-:Y:S01]  /*5220*/  VOTEU.ALL UP0, P1 ;  /* 0x0000000000ff7886 */ /* 0x000fe20000800000 */
[----:B------:R-:W-:Y:S01]  /*5230*/  @!P1 R2UR UR4, R6 ;  /* 0x00000000060492ca */ /* 0x000fe200000e0000 */
[----:B------:R-:W-:Y:S01]  /*5240*/  UMOV UR16, 0x0 ;  /* 0x0000000000107882 */ /* 0x000fe20000000000 */
[----:B------:R-:W-:Y:S01]  /*5250*/  UMOV UR17, 0x10000000 ;  /* 0x1000000000117882 */ /* 0x000fe20000000000 */
[----:B------:R-:W-:Y:S01]  /*5260*/  UMOV UR52, UR36 ;  /* 0x0000002400347c82 */ /* 0x000fe20008000000 */
[----:B------:R-:W-:Y:S01]  /*5270*/  @!UP0 UIADD3 UR48, UPT, UPT, UR21, 0x200, URZ ;  /* 0x0000020015308890 */ /* 0x000fe2000fffe0ff */
[----:B-1----:R-:W-:Y:S01]  /*5280*/  @!P1 IMAD.MOV.U32 R0, RZ, RZ, 0x2000 ;  /* 0x00002000ff009424 */ /* 0x002fe200078e00ff */
[----:B------:R-:W-:Y:S02]  /*5290*/  @!UP0 UIADD3 UR10, UPT, UPT, UR50, 0x80, URZ ;  /* 0x00000080320a8890 */ /* 0x000fe4000fffe0ff */
[----:B------:R-:W-:Y:S01]  /*52a0*/  @!UP0 UIADD3 UR8, UPT, UPT, UR21, 0x1200, URZ ;  /* 0x0000120015088890 */ /* 0x000fe2000fffe0ff */
[----:B------:R-:W-:Y:S02]  /*52b0*/  VOTEU.ALL UP0, P1 ;  /* 0x0000000000ff7886 */ /* 0x000fe40000800000 */
[----:B------:R-:W-:Y:S01]  /*52c0*/  IMAD.U32 R8, RZ, RZ, UR5 ;  /* 0x00000005ff087e24 */ /* 0x000fe2000f8e00ff */
[----:B------:R-:W-:Y:S01]  /*52d0*/  UMOV UR9, UR49 ;  /* 0x0000003100097c82 */ /* 0x000fe20008000000 */
[----:B------:R-:W-:Y:S01]  /*52e0*/  IMAD.U32 R9, RZ, RZ, UR4 ;  /* 0x00000004ff097e24 */ /* 0x000fe2000f8e00ff */
[----:B------:R-:W-:Y:S01]  /*52f0*/  UMOV UR11, UR51 ;  /* 0x00000033000b7c82 */ /* 0x000fe20008000000 */
[----:B------:R-:W-:Y:S01]  /*5300*/  UMOV UR12, UR36 ;  /* 0x00000024000c7c82 */ /* 0x000fe20008000000 */
[----:B------:R-:W-:Y:S01]  /*5310*/  @!P1 R2UR UR4, R8 ;  /* 0x00000000080492ca */ /* 0x000fe200000e0000 */
[----:B------:R-:W-:Y:S01]  /*5320*/  UPRMT UR6, UR53, 0x654, UR49 ;  /* 0x0000065435067896 */ /* 0x000fe20008000031 */
[----:B------:R-:W-:Y:S02]  /*5330*/  @!P1 R2UR UR5, R9 ;  /* 0x00000000090592ca */ /* 0x000fe400000e0000 */
[----:B------:R-:W-:Y:S05]  /*5340*/  @!P1 IADD3 R8, P0, PT, R16, 0x580, RZ ;  /* 0x0000058010089810 */ /* 0x000fea0007f1e0ff */
[----:B------:R-:W-:Y:S06]  /*5350*/  @!P1 IMAD.X R6, RZ, RZ, R17, P0 ;  /* 0x000000ffff069224 */ /* 0x000fec00000e0611 */
[----:B------:R1:W-:Y:S01]  /*5360*/  @!UP0 UTMALDG.3D [UR48], [UR4], desc[UR16] ;  /* 0x00001030040085b4 */ /* 0x0003e20008011000 */
[----:B------:R-:W-:Y:S05]  /*5370*/  VOTEU.ALL UP0, P1 ;  /* 0x0000000000ff7886 */ /* 0x000fea0000800000 */
[----:B------:R1:W-:Y:S01]  /*5380*/  @!UP0 UTMALDG.3D [UR8], [UR4], desc[UR16] ;  /* 0x00001008040085b4 */ /* 0x0003e20008011000 */
[----:B------:R1:W-:Y:S01]  /*5390*/  @!P1 SYNCS.ARRIVE.TRANS64.RED.A0TR RZ, [UR21+0x40], R0 ;  /* 0x00004000ffff99a7 */ /* 0x0003e20008300415 */
[----:B------:R-:W-:Y:S01]  /*53a0*/  SYNCS.ARRIVE.TRANS64.RED.A1T0 RZ, [UR6], RZ ;  /* 0x000000ffffff79a7 */ /* 0x000fe20008100406 */
[----:B------:R-:W2:Y:S02]  /*53b0*/  SYNCS.PHASECHK.TRANS64.TRYWAIT P2, [UR21+0x68], R10 ;  /* 0x0000680aff0075a7 */ /* 0x000ea40008041115 */
[----:B-12---:R-:W-:Y:S05]  /*53c0*/  @!P2 BRA `(.L_x_95) ;  /* 0x00000078005ca947 */ /* 0x006fea0003800000 */
.L_x_222:
        /* <DEDUP_REMOVED lines=9> */
[----:B------:R-:W-:Y:S02]  /*5460*/  @!UP0 UIADD3 UR10, UPT, UPT, UR50, 0x90, URZ ;  /* 0x00000090320a8890 */ /* 0x000fe4000fffe0ff */
[----:B------:R-:W-:Y:S01]  /*5470*/  @!UP0 UIADD3 UR8, UPT, UPT, UR21, 0x3200, URZ ;  /* 0x0000320015088890 */ /* 0x000fe2000fffe0ff */
[----:B------:R-:W-:Y:S01]  /*5480*/  IMAD.U32 R8, RZ, RZ, UR5 ;  /* 0x00000005ff087e24 */ /* 0x000fe2000f8e00ff */
[----:B------:R-:W-:Y:S01]  /*5490*/  VOTEU.ALL UP0, P1 ;  /* 0x0000000000ff7886 */ /* 0x000fe20000800000 */
[----:B------:R-:W-:Y:S01]  /*54a0*/  IMAD.U32 R9, RZ, RZ, UR4 ;  /* 0x00000004ff097e24 */ /* 0x000fe2000f8e00ff */
[----:B------:R-:W-:Y:S01]  /*54b0*/  UMOV UR44, UR36 ;  /* 0x00000024002c7c82 */ /* 0x000fe20008000000 */
[----:B------:R-:W-:Y:S01]  /*54c0*/  UMOV UR9, UR41 ;  /* 0x0000002900097c82 */ /* 0x000fe20008000000 */
[----:B------:R-:W-:Y:S01]  /*54d0*/  @!P1 R2UR UR4, R8 ;  /* 0x00000000080492ca */ /* 0x000fe200000e0000 */
[----:B------:R-:W-:Y:S01]  /*54e0*/  UMOV UR11, UR51 ;  /* 0x00000033000b7c82 */ /* 0x000fe20008000000 */
[----:B------:R-:W-:Y:S01]  /*54f0*/  @!P1 R2UR UR5, R9 ;  /* 0x00000000090592ca */ /* 0x000fe200000e0000 */
[----:B------:R-:W-:Y:S01]  /*5500*/  UMOV UR12, UR36 ;  /* 0x00000024000c7c82 */ /* 0x000fe20008000000 */
[----:B------:R-:W-:Y:S01]  /*5510*/  UPRMT UR7, UR53, 0x654, UR41 ;  /* 0x0000065435077896 */ /* 0x000fe20008000029 */
[----:B------:R-:W-:Y:S05]  /*5520*/  @!P1 IADD3 R8, P0, PT, R16, 0x580, RZ ;  /* 0x0000058010089810 */ /* 0x000fea0007f1e0ff */
[----:B------:R-:W-:Y:S05]  /*5530*/  @!P1 IMAD.X R6, RZ, RZ, R17, P0 ;  /* 0x000000ffff069224 */ /* 0x000fea00000e0611 */
[----:B------:R1:W-:Y:S01]  /*5540*/  @!UP0 UTMALDG.3D [UR40], [UR4], desc[UR16] ;  /* 0x00001028040085b4 */ /* 0x0003e20008011000 */
[----:B------:R-:W-:Y:S05]  /*5550*/  VOTEU.ALL UP0, P1 ;  /* 0x0000000000ff7886 */ /* 0x000fea0000800000 */
[----:B------:R1:W-:Y:S01]  /*5560*/  @!UP0 UTMALDG.3D [UR8], [UR4], desc[UR16] ;  /* 0x00001008040085b4 */ /* 0x0003e20008011000 */
[----:B------:R1:W-:Y:S01]  /*5570*/  @!P1 SYNCS.ARRIVE.TRANS64.RED.A0TR RZ, [UR21+0x48], R0 ;  /* 0x00004800ffff99a7 */ /* 0x0003e20008300415 */
[----:B------:R-:W-:Y:S01]  /*5580*/  SYNCS.ARRIVE.TRANS64.RED.A1T0 RZ, [UR7], RZ ;  /* 0x000000ffffff79a7 */ /* 0x000fe20008100407 */
[----:B------:R-:W2:Y:S02]  /*5590*/  SYNCS.PHASECHK.TRANS64.TRYWAIT P2, [UR21+0x70], R10 ;  /* 0x0000700aff0075a7 */ /* 0x000ea40008041115 */
[----:B-12---:R-:W-:Y:S05]  /*55a0*/  @!P2 BRA `(.L_x_96) ;  /* 0x0000007400fca947 */ /* 0x006fea0003800000 */
.L_x_224:
        /* <DEDUP_REMOVED lines=19> */
[----:B------:R-:W-:Y:S01]  /*56e0*/  UPRMT UR29, UR53, 0x654, UR33 ;  /* 0x00000654351d7896 */ /* 0x000fe20008000021 */
        /* <DEDUP_REMOVED lines=9> */
.L_x_226:
        /* <DEDUP_REMOVED lines=21> */
[----:B------:R-:W-:Y:S02]  /*58d0*/  SHF.L.U32 R9, RZ, 0x1f, RZ ;  /* 0x0000001fff097819 */ /* 0x000fe400000006ff */
[----:B------:R-:W-:Y:S05]  /*58e0*/  @!P1 IADD3 R8, P0, PT, R16, 0x580, RZ ;  /* 0x0000058010089810 */ /* 0x000fea0007f1e0ff */
[----:B------:R-:W-:Y:S03]  /*58f0*/  @!P1 IMAD.X R6, RZ, RZ, R17, P0 ;  /* 0x000000ffff069224 */ /* 0x000fe600000e0611 */
[----:B------:R1:W-:Y:S01]  /*5900*/  @!UP0 UTMALDG.3D [UR24], [UR4], desc[UR16] ;  /* 0x00001018040085b4 */ /* 0x0003e20008011000 */
[----:B------:R-:W-:Y:S05]  /*5910*/  VOTEU.ALL UP0, P1 ;  /* 0x0000000000ff7886 */ /* 0x000fea0000800000 */
[----:B------:R1:W-:Y:S01]  /*5920*/  @!UP0 UTMALDG.3D [UR8], [UR4], desc[UR16] ;  /* 0x00001008040085b4 */ /* 0x0003e20008011000 */
[----:B------:R1:W-:Y:S01]  /*5930*/  @!P1 SYNCS.ARRIVE.TRANS64.RED.A0TR RZ, [UR21+0x58], R0 ;  /* 0x00005800ffff99a7 */ /* 0x0003e20008300415 */
[----:B------:R-:W-:Y:S01]  /*5940*/  SYNCS.ARRIVE.TRANS64.RED.A1T0 RZ, [UR30], RZ ;  /* 0x000000ffffff79a7 */ /* 0x000fe2000810041e */
[----:B------:R-:W2:Y:S02]  /*5950*/  SYNCS.PHASECHK.TRANS64.TRYWAIT P2, [UR21+0x60], R9 ;  /* 0x00006009ff0075a7 */ /* 0x000ea40008041115 */
[----:B-12---:R-:W-:Y:S05]  /*5960*/  @!P2 BRA `(.L_x_98) ;  /* 0x00000074003ca947 */ /* 0x006fea0003800000 */
.L_x_228:
        /* <DEDUP_REMOVED lines=8> */
[----:B------:R-:W-:Y:S01]  /*59f0*/  @!UP0 UIADD3 UR16, UPT, UPT, UR21, 0x200, URZ ;  /* 0x0000020015108890 */ /* 0x000fe2000fffe0ff */
[----:B------:R-:W-:Y:S01]  /*5a00*/  @!P1 IADD3 R8, P0, PT, R16, 0x580, RZ ;  /* 0x0000058010089810 */ /* 0x000fe20007f1e0ff */
        /* <DEDUP_REMOVED lines=11> */
[----:B------:R-:W-:Y:S01]  /*5ac0*/  UMOV UR12, UR36 ;  /* 0x00000024000c7c82 */ /* 0x000fe20008000000 */
[----:B------:R-:W-:Y:S10]  /*5ad0*/  @!P1 IMAD.X R6, RZ, RZ, R17, P0 ;  /* 0x000000ffff069224 */ /* 0x000ff400000e0611 */
[----:B------:R1:W-:Y:S01]  /*5ae0*/  @!UP0 UTMALDG.3D [UR16], [UR4], desc[UR26] ;  /* 0x00001a10040085b4 */ /* 0x0003e20008011000 */
[----:B------:R-:W-:Y:S05]  /*5af0*/  VOTEU.ALL UP0, P1 ;  /* 0x0000000000ff7886 */ /* 0x000fea0000800000 */
[----:B------:R1:W-:Y:S01]  /*5b00*/  @!UP0 UTMALDG.3D [UR8], [UR4], desc[UR26] ;  /* 0x00001a08040085b4 */ /* 0x0003e20008011000 */
[----:B------:R1:W-:Y:S01]  /*5b10*/  @!P1 SYNCS.ARRIVE.TRANS64.RED.A0TR RZ, [UR21+0x40], R0 ;  /* 0x00004000ffff99a7 */ /* 0x0003e20008300415 */
[----:B------:R-:W-:Y:S01]  /*5b20*/  SYNCS.ARRIVE.TRANS64.RED.A1T0 RZ, [UR6], RZ ;  /* 0x000000ffffff79a7 */ /* 0x000fe20008100406 */
[----:B------:R-:W2:Y:S02]  /*5b30*/  SYNCS.PHASECHK.TRANS64.TRYWAIT P2, [UR21+0x68], R9 ;  /* 0x00006809ff0075a7 */ /* 0x000ea40008041115 */
[----:B-12---:R-:W-:Y:S05]  /*5b40*/  @!P2 BRA `(.L_x_99) ;  /* 0x0000007000dca947 */ /* 0x006fea0003800000 */
.L_x_230:
        /* <DEDUP_REMOVED lines=30> */
.L_x_232:
        /* <DEDUP_REMOVED lines=9> */
[----:B------:R-:W-:Y:S01]  /*5dc0*/  VIADD R14, R14, 0x1 ;  /* 0x000000010e0e7836 */ /* 0x000fe20000000000 */
        /* <DEDUP_REMOVED lines=11> */
[----:B------:R-:W-:Y:S11]  /*5e80*/  UMOV UR12, UR36 ;  /* 0x00000024000c7c82 */ /* 0x000ff60008000000 */
[----:B------:R1:W-:Y:S01]  /*5e90*/  @!UP0 UTMALDG.3D [UR16], [UR4], desc[UR6] ;  /* 0x00000610040085b4 */ /* 0x0003e20008011000 */
[----:B------:R-:W-:Y:S05]  /*5ea0*/  VOTEU.ALL UP0, P1 ;  /* 0x0000000000ff7886 */ /* 0x000fea0000800000 */
[----:B------:R1:W-:Y:S01]  /*5eb0*/  @!UP0 UTMALDG.3D [UR8], [UR4], desc[UR6] ;  /* 0x00000608040085b4 */ /* 0x0003e20008011000 */
[----:B------:R1:W-:Y:S01]  /*5ec0*/  @!P1 SYNCS.ARRIVE.TRANS64.RED.A0TR RZ, [UR21+0x50], R0 ;  /* 0x00005000ffff99a7 */ /* 0x0003e20008300415 */
[----:B------:R-:W-:Y:S01]  /*5ed0*/  SYNCS.ARRIVE.TRANS64.RED.A1T0 RZ, [UR29], RZ ;  /* 0x000000ffffff79a7 */ /* 0x000fe2000810041d */
[----:B------:R-:W2:Y:S02]  /*5ee0*/  SYNCS.PHASECHK.TRANS64.TRYWAIT P0, [UR21+0x78], R9 ;  /* 0x00007809ff0075a7 */ /* 0x000ea40008001115 */
[----:B-12---:R-:W-:Y:S05]  /*5ef0*/  @!P0 BRA `(.L_x_101) ;  /* 0x0000007000208947 */ /* 0x006fea0003800000 */
.L_x_234:
[----:B------:R-:W-:Y:S01]  /*5f00*/  UPLOP3.LUT UP1, UPT, UPT, UPT, UPT, 0x80, 0x8 ;  /* 0x000000000008789c */ /* 0x000fe20003f2f070 */
[----:B------:R-:W-:Y:S01]  /*5f10*/  @!P1 IADD3 R6, P0, PT, R16, 0x580, RZ ;  /* 0x0000058010069810 */ /* 0x000fe20007f1e0ff */
[----:B------:R-:W-:Y:S01]  /*5f20*/  UMOV UR6, 0x0 ;  /* 0x0000000000067882 */ /* 0x000fe20000000000 */
[----:B------:R-:W-:Y:S01]  /*5f30*/  VOTEU.ALL UP0, P1 ;  /* 0x0000000000ff7886 */ /* 0x000fe20000800000 */
[----:B------:R-:W-:Y:S01]  /*5f40*/  UMOV UR7, 0x10000000 ;  /* 0x1000000000077882 */ /* 0x000fe20000000000 */
[----:B------:R-:W-:Y:S01]  /*5f50*/  @!P1 R2UR UR5, R6 ;  /* 0x00000000060592ca */ /* 0x000fe200000e0000 */
[----:B-1----:R-:W-:Y:S01]  /*5f60*/  @!P1 IMAD.X R0, RZ, RZ, R17, P0 ;  /* 0x000000ffff009224 */ /* 0x002fe200000e0611 */
[----:B------:R-:W-:Y:S01]  /*5f70*/  UMOV UR17, UR25 ;  /* 0x0000001900117c82 */ /* 0x000fe20008000000 */
[----:B------:R-:W-:Y:S01]  /*5f80*/  @!UP0 UIADD3 UR18, UPT, UPT, UR50, 0x70, URZ ;  /* 0x0000007032128890 */ /* 0x000fe2000fffe0ff */
[----:B------:R-:W-:Y:S01]  /*5f90*/  R2UR UR24, R54 ;  /* 0x00000000361872ca */ /* 0x000fe200000e0000 */
[----:B------:R-:W-:Y:S01]  /*5fa0*/  @!UP0 UIADD3 UR16, UPT, UPT, UR21, 0x6200, URZ ;  /* 0x0000620015108890 */ /* 0x000fe2000fffe0ff */
[----:B------:R-:W-:Y:S01]  /*5fb0*/  @!P1 R2UR UR4, R0 ;  /* 0x00000000000492ca */ /* 0x000fe200000e0000 */
[----:B------:R-:W-:Y:S01]  /*5fc0*/  @!UP0 UIADD3 UR10, UPT, UPT, UR50, 0xf0, URZ ;  /* 0x000000f0320a8890 */ /* 0x000fe2000fffe0ff */
[----:B------:R-:W-:Y:S01]  /*5fd0*/  R2UR UR26, R55 ;  /* 0x00000000371a72ca */ /* 0x000fe200000e0000 */
[----:B------:R-:W-:Y:S01]  /*5fe0*/  @!UP0 UIADD3 UR8, UPT, UPT, UR21, 0x7200, URZ ;  /* 0x0000720015088890 */ /* 0x000fe2000fffe0ff */
[----:B------:R-:W-:Y:S01]  /*5ff0*/  ISETP.NE.AND P0, PT, R14, 0x2, PT ;  /* 0x000000020e00780c */ /* 0x000fe20003f05270 */
[----:B------:R-:W-:Y:S01]  /*6000*/  VOTEU.ALL UP0, P1 ;  /* 0x0000000000ff7886 */ /* 0x000fe20000800000 */
[----:B------:R-:W-:Y:S01]  /*6010*/  UMOV UR19, UR51 ;  /* 0x0000003300137c82 */ /* 0x000fe20008000000 */
[----:B------:R-:W-:Y:S01]  /*6020*/  IMAD.U32 R8, RZ, RZ, UR5 ;  /* 0x00000005ff087e24 */ /* 0x000fe2000f8e00ff */
[----:B------:R-:W-:Y:S01]  /*6030*/  UMOV UR20, UR36 ;  /* 0x0000002400147c82 */ /* 0x000fe20008000000 */
[----:B------:R-:W-:Y:S01]  /*6040*/  UMOV UR9, UR25 ;  /* 0x0000001900097c82 */ /* 0x000fe20008000000 */
[----:B------:R-:W-:Y:S01]  /*6050*/  UMOV UR11, UR51 ;  /* 0x00000033000b7c82 */ /* 0x000fe20008000000 */
[----:B------:R-:W-:Y:S01]  /*6060*/  UMOV UR12, UR36 ;  /* 0x00000024000c7c82 */ /* 0x000fe20008000000 */
[----:B------:R-:W-:Y:S01]  /*6070*/  SEL R0, RZ, 0x1, P0 ;  /* 0x00000001ff007807 */ /* 0x000fe20000000000 */
[----:B------:R-:W-:Y:S01]  /*6080*/  IMAD.U32 R9, RZ, RZ, UR4 ;  /* 0x00000004ff097e24 */ /* 0x000fe2000f8e00ff */
[----:B------:R-:W-:Y:S01]  /*6090*/  @!P1 R2UR UR4, R8 ;  /* 0x00000000080492ca */ /* 0x000fe200000e0000 */
[----:B------:R-:W-:Y:S01]  /*60a0*/  UIADD3 UR24, UPT, UPT, UR13, UR24, URZ ;  /* 0x000000180d187290 */ /* 0x000fe2000fffe0ff */
[----:B------:R-:W-:Y:S01]  /*60b0*/  LOP3.LUT R13, R13, R0, RZ, 0x3c, !PT ;  /* 0x000000000d0d7212 */ /* 0x000fe200078e3cff */
[----:B------:R-:W-:Y:S01]  /*60c0*/  UMOV UR36, UR31 ;  /* 0x0000001f00247c82 */ /* 0x000fe20008000000 */
[----:B------:R-:W-:Y:S02]  /*60d0*/  @!P1 R2UR UR5, R9 ;  /* 0x00000000090592ca */ /* 0x000fe400000e0000 */
[----:B------:R-:W-:Y:S11]  /*60e0*/  SEL R14, R14, RZ, P0 ;  /* 0x000000ff0e0e7207 */ /* 0x000ff60000000000 */
[----:B------:R1:W-:Y:S01]  /*60f0*/  @!UP0 UTMALDG.3D [UR16], [UR4], desc[UR6] ;  /* 0x00000610040085b4 */ /* 0x0003e20008011000 */
[----:B------:R-:W-:Y:S05]  /*6100*/  VOTEU.ALL UP0, P1 ;  /* 0x0000000000ff7886 */ /* 0x000fea0000800000 */
[----:B------:R2:W-:Y:S01]  /*6110*/  @!UP0 UTMALDG.3D [UR8], [UR4], desc[UR6] ;  /* 0x00000608040085b4 */ /* 0x0005e20008011000 */
[----:B------:R2:W-:Y:S01]  /*6120*/  @!P1 SYNCS.ARRIVE.TRANS64.RED.A0TR RZ, [UR21+0x58], R7 ;  /* 0x00005807ffff99a7 */ /* 0x0005e20008300415 */
[----:B------:R-:W-:Y:S01]  /*6130*/  SYNCS.ARRIVE.TRANS64.RED.A1T0 RZ, [UR30], RZ ;  /* 0x000000ffffff79a7 */ /* 0x000fe2000810041e */
[----:B-1----:R-:W-:Y:S01]  /*6140*/  UIADD3 UR20, UPT, UPT, UR14, UR26, URZ ;  /* 0x0000001a0e147290 */ /* 0x002fe2000fffe0ff */
[----:B------:R-:W-:Y:S11]  /*6150*/  BRA.U UP2, `(.L_x_102) ;  /* 0xffffffe902207547 */ /* 0x000ff6000b83ffff */
[----:B------:R-:W1:Y:S02]  /*6160*/  SYNCS.PHASECHK.TRANS64.TRYWAIT P0, [UR21+0x60], R10 ;  /* 0x0000600aff0075a7 */ /* 0x000e640008001115 */
[----:B-1----:R-:W-:Y:S05]  /*6170*/  @!P0 BRA `(.L_x_103) ;  /* 0x0000006c00988947 */ /* 0x002fea0003800000 */
.L_x_236:
[----:B------:R-:W3:Y:S02]  /*6180*/  SYNCS.PHASECHK.TRANS64.TRYWAIT P0, [UR21+0x68], R10 ;  /* 0x0000680aff0075a7 */ /* 0x000ee40008001115 */
[----:B---3--:R-:W-:Y:S05]  /*6190*/  @!P0 BRA `(.L_x_104) ;  /* 0x0000006c00a88947 */ /* 0x008fea0003800000 */
.L_x_238:
[----:B------:R-:W3:Y:S01]  /*61a0*/  SYNCS.PHASECHK.TRANS64.TRYWAIT P0, [UR21+0x70], R10 ;  /* 0x0000700aff0075a7 */ /* 0x000ee20008001115 */
[----:B-1----:R-:W-:Y:S01]  /*61b0*/  HFMA2 R0, -RZ, RZ, 0, 5.9604644775390625e-08 ;  /* 0x00000001ff007431 */ /* 0x002fe200000001ff */
[----:B---3--:R-:W-:Y:S06]  /*61c0*/  @!P0 BRA `(.L_x_105) ;  /* 0x0000006c00b48947 */ /* 0x008fec0003800000 */
.L_x_240:
[----:B-1----:R-:W-:Y:S02]  /*61d0*/  MOV R2, UR21 ;  /* 0x0000001500027c02 */ /* 0x002fe40008000f00 */
[----:B------:R-:W-:-:S07]  /*61e0*/  SHF.L.U32 R0, R0, 0x1f, RZ ;  /* 0x0000001f00007819 */ /* 0x000fce00000006ff */
.L_x_106:
[----:B-1----:R1:W3:Y:S02]  /*61f0*/  SYNCS.PHASECHK.TRANS64.TRYWAIT P0, [R2+URZ+0x78], R0 ;  /* 0x00007800020075a7 */ /* 0x0022e400080011ff */
[----:B---3--:R-:W-:Y:S05]  /*6200*/  @!P0 NANOSLEEP.SYNCS 0x989680 ;  /* 0x009896800000895d */ /* 0x008fea0003900000 */
[----:B------:R-:W3:Y:S02]  /*6210*/  @!P0 SYNCS.PHASECHK.TRANS64 P0, [R2+URZ+0x78], R0 ;  /* 0x00007800020085a7 */ /* 0x000ee400080010ff */
[----:B--23--:R-:W-:Y:S05]  /*6220*/  @P0 EXIT ;  /* 0x000000000000094d */ /* 0x00cfea0003800000 */
[----:B------:R-:W-:Y:S05]  /*6230*/  BRA `(.L_x_106) ;  /* 0xfffffffc00ec7947 */ /* 0x000fea000383ffff */
.L_x_87:
[----:B------:R-:W-:-:S06]  /*6240*/  UISETP.GE.AND UP0, UPT, UR18, 0x4, UPT ;  /* 0x000000041200788c */ /* 0x000fcc000bf06270 */
[----:B------:R-:W-:-:S13]  /*6250*/  PLOP3.LUT P0, PT, PT, PT, UP0, 0x80, 0x8 ;  /* 0x000000000008781c */ /* 0x000fda0003f0f008 */
[----:B------:R-:W-:Y:S05]  /*6260*/  @!P0 EXIT ;  /* 0x000000000000894d */ /* 0x000fea0003800000 */
[----:B------:R-:W-:Y:S01]  /*6270*/  BAR.SYNC.DEFER_BLOCKING 0x6, 0xa0 ;  /* 0x0182800000007b1d */ /* 0x000fe20000010000 */
[C---:B------:R-:W-:Y:S01]  /*6280*/  IMAD.SHL.U32 R3, R66.reuse, 0x10, RZ ;  /* 0x0000001042037824 */ /* 0x040fe200078e00ff */
[C---:B------:R-:W-:Y:S01]  /*6290*/  SHF.L.U32 R2, R66.reuse, 0x1, RZ ;  /* 0x0000000142027819 */ /* 0x040fe200000006ff */
[C---:B------:R-:W-:Y:S01]  /*62a0*/  IMAD.SHL.U32 R5, R53.reuse, 0x200, RZ ;  /* 0x0000020035057824 */ /* 0x040fe200078e00ff */
[C---:B------:R-:W-:Y:S01]  /*62b0*/  LOP3.LUT R67, R66.reuse, 0x60, RZ, 0xc0, !PT ;  /* 0x0000006042437812 */ /* 0x040fe200078ec0ff */
[----:B------:R-:W-:Y:S01]  /*62c0*/  IMAD.SHL.U32 R4, R53, 0x200000, RZ ;  /* 0x0020000035047824 */ /* 0x000fe200078e00ff */
[----:B------:R-:W-:Y:S02]  /*62d0*/  UMOV UR43, 0x400 ;  /* 0x00000400002b7882 */ /* 0x000fe40000000000 */
[----:B------:R-:W1:Y:S01]  /*62e0*/  LDC.64 R50, c[0x0][0x8b0] ;  /* 0x00022c00ff327b82 */ /* 0x000e620000000a00 */
[----:B------:R-:W-:Y:S01]  /*62f0*/  ULEA UR43, UR53, UR43, 0x18 ;  /* 0x0000002b352b7291 */ /* 0x000fe2000f8ec0ff */
[C---:B------:R-:W-:Y:S01]  /*6300*/  LOP3.LUT R65, R3.reuse, 0x590, RZ, 0xc0, !PT ;  /* 0x0000059003417812 */ /* 0x040fe200078ec0ff */
[----:B------:R-:W2:Y:S01]  /*6310*/  LDCU.64 UR6, c[0x0][0x890] ;  /* 0x00011200ff0677ac */ /* 0x000ea20008000a00 */
[----:B------:R-:W-:Y:S01]  /*6320*/  LOP3.LUT R3, R3, 0x60, RZ, 0xc0, !PT ;  /* 0x0000006003037812 */ /* 0x000fe200078ec0ff */
[----:B------:R-:W-:Y:S01]  /*6330*/  IMAD.U32 R23, R66, 0x10000, RZ ;  /* 0x0001000042177824 */ /* 0x000fe200078e00ff */
[----:B------:R-:W-:Y:S01]  /*6340*/  LOP3.LUT R65, R65, 0x200, R5, 0xf8, !PT ;  /* 0x0000020041417812 */ /* 0x000fe200078ef805 */
[----:B------:R-:W-:Y:S01]  /*6350*/  UIADD3 UR4, UPT, UPT, UR43, 0x200, URZ ;  /* 0x000002002b047890 */ /* 0x000fe2000fffe0ff */
[----:B------:R-:W3:Y:S01]  /*6360*/  LDC.64 R48, c[0x0][0x8a8] ;  /* 0x00022a00ff307b82 */ /* 0x000ee20000000a00 */
[----:B------:R-:W-:Y:S01]  /*6370*/  LOP3.LUT R2, R3, 0xc, R2, 0xf8, !PT ;  /* 0x0000000c03027812 */ /* 0x000fe200078ef802 */
[----:B------:R-:W-:Y:S01]  /*6380*/  IMAD.MOV.U32 R22, RZ, RZ, RZ ;  /* 0x000000ffff167224 */ /* 0x000fe200078e00ff */
[----:B------:R-:W-:Y:S01]  /*6390*/  LOP3.LUT R4, R4, 0x200000, RZ, 0xc0, !PT ;  /* 0x0020000004047812 */ /* 0x000fe200078ec0ff */
[----:B------:R-:W-:Y:S01]  /*63a0*/  IMAD.MOV.U32 R62, RZ, RZ, RZ ;  /* 0x000000ffff3e7224 */ /* 0x000fe200078e00ff */
[----:B------:R-:W-:Y:S01]  /*63b0*/  LOP3.LUT R65, R65, R2, RZ, 0xfc, !PT ;  /* 0x0000000241417212 */ /* 0x000fe200078efcff */
[----:B------:R-:W-:Y:S01]  /*63c0*/  IMAD.U32 R57, RZ, RZ, UR4 ;  /* 0x00000004ff397e24 */ /* 0x000fe2000f8e00ff */
[----:B------:R-:W-:Y:S01]  /*63d0*/  LOP3.LUT R64, R66, 0x2, RZ, 0xc0, !PT ;  /* 0x0000000242407812 */ /* 0x000fe200078ec0ff */
[----:B------:R-:W-:Y:S01]  /*63e0*/  IMAD.MOV.U32 R61, RZ, RZ, RZ ;  /* 0x000000ffff3d7224 */ /* 0x000fe200078e00ff */
[----:B------:R-:W4:Y:S01]  /*63f0*/  LDS R0, [UR43+0x140] ;  /* 0x0001402bff007984 */ /* 0x000f220008000800 */
[----:B------:R-:W-:Y:S01]  /*6400*/  LOP3.LUT R23, R4, 0x400000, R23, 0xf8, !PT ;  /* 0x0040000004177812 */ /* 0x000fe200078ef817 */
[----:B------:R-:W1:Y:S01]  /*6410*/  LDCU UR63, c[0x0][0x370] ;  /* 0x00006e00ff3f77ac */ /* 0x000e620008000800 */
[----:B------:R-:W-:Y:S01]  /*6420*/  LOP3.LUT R66, R66, 0x4, RZ, 0xc0, !PT ;  /* 0x0000000442427812 */ /* 0x000fe200078ec0ff */
[----:B--2---:R-:W-:Y:S01]  /*6430*/  IMAD.U32 R68, RZ, RZ, UR7 ;  /* 0x00000007ff447e24 */ /* 0x004fe2000f8e00ff */
[----:B------:R-:W-:Y:S01]  /*6440*/  LEA R65, R65, R57, 0x2 ;  /* 0x0000003941417211 */ /* 0x000fe200078e10ff */
[----:B------:R-:W2:Y:S01]  /*6450*/  LDCU.64 UR54, c[0x0][0x348] ;  /* 0x00006900ff3677ac */ /* 0x000ea20008000a00 */
[----:B------:R-:W-:-:S02]  /*6460*/  MOV R69, UR6 ;  /* 0x0000000600457c02 */ /* 0x000fc40008000f00 */
[----:B------:R-:W-:Y:S01]  /*6470*/  MOV R59, RZ ;  /* 0x000000ff003b7202 */ /* 0x000fe20000000f00 */
[--C-:B------:R-:W-:Y:S01]  /*6480*/  IMAD R64, R64, -0x10, R65.reuse ;  /* 0xfffffff040407824 */ /* 0x100fe200078e0241 */
[----:B------:R-:W1:Y:S01]  /*6490*/  LDCU UR42, c[0x0][0xb0c] ;  /* 0x00016180ff2a77ac */ /* 0x000e620008000800 */
[----:B------:R-:W-:Y:S01]  /*64a0*/  IMAD R63, R66, -0x10, R65 ;  /* 0xfffffff0423f7824 */ /* 0x000fe200078e0241 */
[----:B------:R-:W1:Y:S01]  /*64b0*/  LDCU UR39, c[0x0][0xb30] ;  /* 0x00016600ff2777ac */ /* 0x000e620008000800 */
[----:B------:R-:W1:Y:S01]  /*64c0*/  LDCU.64 UR60, c[0x0][0x888] ;  /* 0x00011100ff3c77ac */ /* 0x000e620008000a00 */
[----:B------:R-:W1:Y:S01]  /*64d0*/  LDCU.64 UR40, c[0x0][0xb28] ;  /* 0x00016500ff2877ac */ /* 0x000e620008000a00 */
[----:B------:R-:W1:Y:S01]  /*64e0*/  LDCU.128 UR56, c[0x0][0xb10] ;  /* 0x00016200ff3877ac */ /* 0x000e620008000c00 */
[----:B------:R-:W1:Y:S01]  /*64f0*/  LDCU UR62, c[0x0][0x374] ;  /* 0x00006e80ff3e77ac */ /* 0x000e620008000800 */
[----:B------:R-:W-:Y:S01]  /*6500*/  UMOV UR52, URZ ;  /* 0x000000ff00347c82 */ /* 0x000fe20008000000 */
[----:B------:R-:W-:Y:S01]  /*6510*/  UMOV UR47, URZ ;  /* 0x000000ff002f7c82 */ /* 0x000fe20008000000 */
[----:B-1234-:R-:W-:-:S07]  /*6520*/  IMAD.IADD R23, R0, 0x1, R23 ;  /* 0x0000000100177824 */ /* 0x01efce00078e0217 */
.L_x_182:
[----:B------:R-:W-:Y:S02]  /*6530*/  LEA R0, R59, UR43, 0x3 ;  /* 0x0000002b3b007c11 */ /* 0x000fe4000f8e18ff */
[----:B------:R-:W-:Y:S02]  /*6540*/  SHF.L.U32 R2, R61, 0x1f, RZ ;  /* 0x0000001f3d027819 */ /* 0x000fe400000006ff */
[----:B-1----:R-:W-:Y:S02]  /*6550*/  LEA R4, R59, UR43, 0x4 ;  /* 0x0000002b3b047c11 */ /* 0x002fe4000f8e20ff */
[----:B------:R-:W1:Y:S02]  /*6560*/  SYNCS.PHASECHK.TRANS64.TRYWAIT P0, [R0+URZ+0x90], R2 ;  /* 0x00009002000075a7 */ /* 0x000e6400080011ff */
[----:B-1-3--:R-:W-:Y:S05]  /*6570*/  @!P0 BRA `(.L_x_107) ;  /* 0x0000006800e08947 */ /* 0x00afea0003800000 */
.L_x_241:
[----:B------:R-:W-:Y:S01]  /*6580*/  R2UR UR7, R70 ;  /* 0x00000000460772ca */ /* 0x000fe200000e0000 */
[----:B------:R-:W2:Y:S01]  /*6590*/  LDS.128 R4, [R4+0x120] ;  /* 0x0001200004047984 */ /* 0x000ea20000000c00 */
[----:B-1----:R-:W-:Y:S01]  /*65a0*/  VIADD R0, R0, 0xa0 ;  /* 0x000000a000007836 */ /* 0x002fe20000000000 */
[----:B------:R-:W-:Y:S04]  /*65b0*/  UISETP.GE.AND UP0, UPT, UR45, 0x1, UPT ;  /* 0x000000012d00788c */ /* 0x000fe8000bf06270 */
[----:B------:R-:W-:Y:S01]  /*65c0*/  PRMT R0, RZ, 0x654, R0 ;  /* 0x00000654ff007816 */ /* 0x000fe20000000000 */
[----:B------:R-:W-:Y:S01]  /*65d0*/  @!PT LDS RZ, [RZ] ;  /* 0x00000000fffff984 */ /* 0x000fe20000000800 */
[----:B------:R-:W-:Y:S01]  /*65e0*/  @!PT LDS RZ, [RZ] ;  /* 0x00000000fffff984 */ /* 0x000fe20000000800 */
[----:B------:R-:W-:Y:S01]  /*65f0*/  @!PT LDS RZ, [RZ] ;  /* 0x00000000fffff984 */ /* 0x000fe20000000800 */
[----:B------:R-:W-:Y:S01]  /*6600*/  @!PT LDS RZ, [RZ] ;  /* 0x00000000fffff984 */ /* 0x000fe20000000800 */
[----:B------:R1:W-:Y:S06]  /*6610*/  MEMBAR.ALL.CTA ;  /* 0x0000000000007992 */ /* 0x0003ec0000008000 */
[----:B-1----:R-:W1:Y:S02]  /*6620*/  FENCE.VIEW.ASYNC.S ;  /* 0x00000000000073c6 */ /* 0x002e640000000000 */
[----:B-1----:R1:W-:Y:S01]  /*6630*/  SYNCS.ARRIVE.TRANS64.RED.A1T0 RZ, [R0+URZ], RZ ;  /* 0x000000ff00ff79a7 */ /* 0x0023e200081004ff */
[----:B--2---:R-:W-:Y:S11]  /*6640*/  LOP3.LUT P0, RZ, R6, 0x1, RZ, 0xc0, !PT ;  /* 0x0000000106ff7812 */ /* 0x004ff6000780c0ff */
[----:B------:R-:W-:Y:S02]  /*6650*/  @!UPT UIADD3 URZ, UPT, UPT, URZ, URZ, URZ ;  /* 0x000000fffffff290 */ /* 0x000fe4000fffe0ff */
[----:B------:R-:W-:Y:S01]  /*6660*/  VOTEU.ANY UP1, P0 ;  /* 0x0000000000ff7886 */ /* 0x000fe20000020100 */
[----:B------:R-:W-:Y:S01]  /*6670*/  PLOP3.LUT P0, PT, PT, PT, UP1, 0x80, 0x8 ;  /* 0x000000000008781c */ /* 0x000fe20003f0f018 */
[----:B------:R-:W-:Y:S06]  /*6680*/  UP2UR UR4, UPR, URZ, 0x2 ;  /* 0x00000002ff047883 */ /* 0x000fec0008000000 */
[----:B------:R-:W-:Y:S06]  /*6690*/  IMAD.U32 R71, RZ, RZ, UR4 ;  /* 0x00000004ff477e24 */ /* 0x000fec000f8e00ff */
[----:B------:R-:W-:Y:S02]  /*66a0*/  @P0 SHF.R.U32.HI R2, RZ, 0x10, R5 ;  /* 0x00000010ff020819 */ /* 0x000fe40000011605 */
[----:B------:R-:W-:Y:S02]  /*66b0*/  @P0 MOV R3, R4 ;  /* 0x0000000400030202 */ /* 0x000fe40000000f00 */
[----:B------:R-:W-:Y:S02]  /*66c0*/  @P0 R2UR UR4, R2 ;  /* 0x00000000020402ca */ /* 0x000fe400000e0000 */
[----:B------:R-:W-:Y:S02]  /*66d0*/  @P0 LOP3.LUT R4, R5, 0xffff, RZ, 0xc0, !PT ;  /* 0x0000ffff05040812 */ /* 0x000fe400078ec0ff */
[----:B------:R-:W-:Y:S02]  /*66e0*/  @P0 R2UR UR6, R3 ;  /* 0x00000000030602ca */ /* 0x000fe400000e0000 */
[----:B------:R-:W-:Y:S07]  /*66f0*/  @P0 R2UR UR5, R4 ;  /* 0x00000000040502ca */ /* 0x000fee00000e0000 */
[----:B------:R-:W-:Y:S02]  /*6700*/  @UP1 UMOV UR7, UR4 ;  /* 0x0000000400071c82 */ /* 0x000fe40008000000 */
[----:B------:R-:W-:Y:S02]  /*6710*/  IMAD.U32 R70, RZ, RZ, UR7 ;  /* 0x00000007ff467e24 */ /* 0x000fe4000f8e00ff */
[----:B------:R-:W-:Y:S02]  /*6720*/  @UP1 UMOV UR38, UR6 ;  /* 0x0000000600261c82 */ /* 0x000fe40008000000 */
[----:B------:R-:W-:Y:S01]  /*6730*/  @UP1 UMOV UR37, UR5 ;  /* 0x0000000500251c82 */ /* 0x000fe20008000000 */
[----:B-1----:R-:W-:Y:S05]  /*6740*/  BRA.U !UP0, `(.L_x_108) ;  /* 0x0000000108cc7547 */ /* 0x002fea000b800000 */
[----:B------:R-:W1:Y:S01]  /*6750*/  LDCU UR12, c[0x0][0xb20] ;  /* 0x00016400ff0c77ac */ /* 0x000e620008000800 */
[----:B------:R-:W-:Y:S02]  /*6760*/  UIMAD.WIDE.U32 UR4, UR62, UR59, URZ ;  /* 0x0000003b3e0472a5 */ /* 0x000fe4000f8e00ff */
[----:B------:R-:W-:Y:S02]  /*6770*/  UIMAD.WIDE.U32 UR6, UR63, UR56, URZ ;  /* 0x000000383f0672a5 */ /* 0x000fe4000f8e00ff */
[----:B------:R-:W-:Y:S02]  /*6780*/  UISETP.NE.AND UP0, UPT, UR58, 0x1, UPT ;  /* 0x000000013a00788c */ /* 0x000fe4000bf05270 */
[----:B------:R-:W-:Y:S02]  /*6790*/  UIMAD.WIDE.U32 UR8, UR37, UR59, URZ ;  /* 0x0000003b250872a5 */ /* 0x000fe4000f8e00ff */
[----:B------:R-:W-:Y:S02]  /*67a0*/  UIMAD.WIDE.U32 UR10, UR38, UR56, URZ ;  /* 0x00000038260a72a5 */ /* 0x000fe4000f8e00ff */
[----:B------:R-:W-:Y:S02]  /*67b0*/  UISETP.NE.AND UP1, UPT, UR42, 0x1, UPT ;  /* 0x000000012a00788c */ /* 0x000fe4000bf25270 */
[----:B------:R-:W-:Y:S01]  /*67c0*/  UISETP.NE.AND UP2, UPT, UR45, 0x1, UPT ;  /* 0x000000012d00788c */ /* 0x000fe2000bf45270 */
[----:B------:R-:W-:Y:S02]  /*67d0*/  UMOV UR4, UR5 ;  /* 0x0000000500047c82 */ /* 0x000fe40008000000 */
[----:B-1----:R-:W-:Y:S03]  /*67e0*/  USHF.R.U32.HI UR5, URZ, UR12, UR4 ;  /* 0x0000000cff057299 */ /* 0x002fe60008011604 */
[----:B------:R-:W-:Y:S02]  /*67f0*/  UMOV UR4, UR7 ;  /* 0x0000000700047c82 */ /* 0x000fe40008000000 */
[----:B------:R-:W-:Y:S02]  /*6800*/  USHF.R.U32.HI UR7, URZ, UR57, UR4 ;  /* 0x00000039ff077299 */ /* 0x000fe40008011604 */
[----:B------:R-:W-:Y:S02]  /*6810*/  USEL UR4, UR62, UR5, !UP0 ;  /* 0x000000053e047287 */ /* 0x000fe4000c000000 */
[----:B------:R-:W-:Y:S01]  /*6820*/  USEL UR7, UR63, UR7, !UP1 ;  /* 0x000000073f077287 */ /* 0x000fe2000c800000 */
[----:B------:R-:W-:Y:S01]  /*6830*/  UMOV UR5, UR9 ;  /* 0x0000000900057c82 */ /* 0x000fe20008000000 */
[----:B------:R-:W-:Y:S02]  /*6840*/  UIMAD.WIDE.U32 UR8, UR4, UR40, URZ ;  /* 0x00000028040872a5 */ /* 0x000fe4000f8e00ff */
[----:B------:R-:W-:Y:S03]  /*6850*/  USHF.R.U32.HI UR6, URZ, UR12, UR5 ;  /* 0x0000000cff067299 */ /* 0x000fe60008011605 */
[----:B------:R-:W-:Y:S01]  /*6860*/  UMOV UR5, UR11 ;  /* 0x0000000b00057c82 */ /* 0x000fe20008000000 */
[----:B------:R-:W-:Y:S02]  /*6870*/  UIMAD.WIDE.U32 UR10, UR7, UR40, URZ ;  /* 0x00000028070a72a5 */ /* 0x000fe4000f8e00ff */
[----:B------:R-:W-:Y:S02]  /*6880*/  USHF.R.U32.HI UR12, URZ, UR57, UR5 ;  /* 0x00000039ff0c7299 */ /* 0x000fe40008011605 */
[----:B------:R-:W-:Y:S01]  /*6890*/  USEL UR6, UR37, UR6, !UP0 ;  /* 0x0000000625067287 */ /* 0x000fe2000c000000 */
[----:B------:R-:W-:Y:S02]  /*68a0*/  UMOV UR5, UR9 ;  /* 0x0000000900057c82 */ /* 0x000fe40008000000 */
[----:B------:R-:W-:Y:S01]  /*68b0*/  UMOV UR10, UR11 ;  /* 0x0000000b000a7c82 */ /* 0x000fe20008000000 */
[----:B------:R-:W-:Y:S02]  /*68c0*/  @UP2 USHF.R.U32.HI UR4, URZ, UR41, UR5 ;  /* 0x00000029ff042299 */ /* 0x000fe40008011605 */
[----:B------:R-:W-:Y:S02]  /*68d0*/  @UP2 USHF.R.U32.HI UR7, URZ, UR41, UR10 ;  /* 0x00000029ff072299 */ /* 0x000fe4000801160a */
[----:B------:R-:W-:Y:S02]  /*68e0*/  UIMAD UR4, UR45, UR4, URZ ;  /* 0x000000042d0472a4 */ /* 0x000fe4000f8e02ff */
        /* <DEDUP_REMOVED lines=8> */
[----:B------:R-:W-:Y:S02]  /*6970*/  USEL UR11, UR6, UR4, !UP2 ;  /* 0x00000004060b7287 */ /* 0x000fe4000d000000 */
[----:B------:R-:W-:Y:S02]  /*6980*/  UIADD3 UR8, UPT, UPT, -UR5, URZ, URZ ;  /* 0x000000ff05087290 */ /* 0x000fe4000fffe1ff */
[----:B------:R-:W-:Y:S01]  /*6990*/  UIADD3 UR10, UPT, UPT, -UR11, URZ, URZ ;  /* 0x000000ff0b0a7290 */ /* 0x000fe2000fffe1ff */
[----:B------:R-:W-:Y:S01]  /*69a0*/  @!UP0 UMOV UR4, UR9 ;  /* 0x0000000900048c82 */ /* 0x000fe20008000000 */
[----:B------:R-:W-:Y:S02]  /*69b0*/  UIADD3 UR9, UPT, UPT, -UR6, URZ, URZ ;  /* 0x000000ff06097290 */ /* 0x000fe4000fffe1ff */
[----:B------:R-:W-:Y:S02]  /*69c0*/  @!UP0 USHF.R.U32.HI UR4, URZ, UR41, UR4 ;  /* 0x00000029ff048299 */ /* 0x000fe40008011604 */
[----:B------:R-:W-:Y:S02]  /*69d0*/  UIMAD UR10, UR45, UR10, UR6 ;  /* 0x0000000a2d0a72a4 */ /* 0x000fe4000f8e0206 */
[----:B------:R-:W-:Y:S04]  /*69e0*/  @!UP0 USEL UR4, UR5, UR4, !UP2 ;  /* 0x0000000405048287 */ /* 0x000fe8000d000000 */
[----:B------:R-:W-:Y:S02]  /*69f0*/  @!UP0 UIMAD UR10, UR7, UR10, UR4 ;  /* 0x0000000a070a82a4 */ /* 0x000fe4000f8e0204 */
[----:B------:R-:W-:Y:S02]  /*6a00*/  @!UP0 UIADD3 UR11, UPT, UPT, UR11, -UR4, URZ ;  /* 0x800000040b0b8290 */ /* 0x000fe4000fffe0ff */
[----:B------:R-:W-:Y:S02]  /*6a10*/  UIMAD UR7, UR42, UR8, UR38 ;  /* 0x000000082a0772a4 */ /* 0x000fe4000f8e0226 */
[----:B------:R-:W-:Y:S02]  /*6a20*/  @!UP0 UIMAD UR6, UR11, UR45, UR5 ;  /* 0x0000002d0b0682a4 */ /* 0x000fe4000f8e0205 */
[----:B------:R-:W-:Y:S01]  /*6a30*/  UIMAD UR4, UR58, UR9, UR37 ;  /* 0x000000093a0472a4 */ /* 0x000fe2000f8e0225 */
[----:B------:R-:W-:Y:S02]  /*6a40*/  @!UP0 UMOV UR5, UR10 ;  /* 0x0000000a00058c82 */ /* 0x000fe40008000000 */
[----:B------:R-:W-:Y:S02]  /*6a50*/  UIMAD UR38, UR5, UR42, UR7 ;  /* 0x0000002a052672a4 */ /* 0x000fe4000f8e0207 */
[----:B------:R-:W-:Y:S11]  /*6a60*/  UIMAD UR37, UR6, UR58, UR4 ;  /* 0x0000003a062572a4 */ /* 0x000ff6000f8e0204 */
[----:B------:R-:W-:Y:S01]  /*6a70*/  @!UPT UIADD3 URZ, UPT, UPT, URZ, URZ, URZ ;  /* 0x000000fffffff290 */ /* 0x000fe2000fffe0ff */
.L_x_108:
[----:B------:R-:W-:Y:S01]  /*6a80*/  UISETP.NE.AND UP0, UPT, UR39, 0x1, UPT ;  /* 0x000000012700788c */ /* 0x000fe2000bf05270 */
[----:B------:R-:W-:Y:S01]  /*6a90*/  LOP3.LUT P0, RZ, R57, 0x1b0, RZ, 0xc0, !PT ;  /* 0x000001b039ff7812 */ /* 0x000fe2000780c0ff */
[----:B------:R-:W-:Y:S01]  /*6aa0*/  USHF.L.U32 UR50, UR20, 0x6, URZ ;  /* 0x0000000614327899 */ /* 0x000fe200080006ff */
[----:B------:R-:W-:Y:S01]  /*6ab0*/  BSSY.RECONVERGENT B6, `(.L_x_109) ;  /* 0x0000034000067945 */ /* 0x000fe20003800200 */
[----:B------:R-:W-:Y:S01]  /*6ac0*/  USHF.L.U32 UR49, UR24, 0x8, URZ ;  /* 0x0000000818317899 */ /* 0x000fe200080006ff */
[----:B------:R-:W-:Y:S06]  /*6ad0*/  IADD3 R59, PT, PT, R59, 0x1, RZ ;  /* 0x000000013b3b7810 */ /* 0x000fec0007ffe0ff */
[----:B------:R-:W1:Y:S01]  /*6ae0*/  @!UP0 LDCU.128 UR12, c[0x0][0xb10] ;  /* 0x00016200ff0c87ac */ /* 0x000e620008000c00 */
[----:B------:R-:W2:Y:S01]  /*6af0*/  @!UP0 LDCU UR5, c[0x0][0xb0c] ;  /* 0x00016180ff0587ac */ /* 0x000ea20008000800 */
[----:B------:R-:W3:Y:S01]  /*6b00*/  @!UP0 LDCU UR10, c[0x0][0xb20] ;  /* 0x00016400ff0a87ac */ /* 0x000ee20008000800 */
[----:B-1----:R-:W-:Y:S02]  /*6b10*/  UIMAD.WIDE.U32 UR8, UR38, UR12, URZ ;  /* 0x0000000c260872a5 */ /* 0x002fe4000f8e00ff */
[----:B------:R-:W-:Y:S02]  /*6b20*/  UIMAD.WIDE.U32 UR6, UR37, UR15, URZ ;  /* 0x0000000f250672a5 */ /* 0x000fe4000f8e00ff */
[----:B------:R-:W-:Y:S03]  /*6b30*/  @!UP0 UISETP.NE.AND UP1, UPT, UR14, 0x1, UPT ;  /* 0x000000010e00888c */ /* 0x000fe6000bf25270 */
[----:B------:R-:W-:Y:S01]  /*6b40*/  @!UP0 UMOV UR4, UR9 ;  /* 0x0000000900048c82 */ /* 0x000fe20008000000 */
[----:B--2---:R-:W-:Y:S02]  /*6b50*/  @!UP0 UISETP.NE.AND UP2, UPT, UR5, 0x1, UPT ;  /* 0x000000010500888c */ /* 0x004fe4000bf45270 */
[----:B------:R-:W-:Y:S01]  /*6b60*/  @!UP0 USHF.R.U32.HI UR4, URZ, UR13, UR4 ;  /* 0x0000000dff048299 */ /* 0x000fe20008011604 */
[----:B------:R-:W-:Y:S02]  /*6b70*/  @!UP0 UMOV UR6, UR7 ;  /* 0x0000000700068c82 */ /* 0x000fe40008000000 */
[----:B---3--:R-:W-:Y:S02]  /*6b80*/  @!UP0 USHF.R.U32.HI UR6, URZ, UR10, UR6 ;  /* 0x0000000aff068299 */ /* 0x008fe40008011606 */
[----:B------:R-:W-:Y:S02]  /*6b90*/  @!UP0 USEL UR7, UR38, UR4, !UP2 ;  /* 0x0000000426078287 */ /* 0x000fe4000d000000 */
[----:B------:R-:W-:Y:S04]  /*6ba0*/  @!UP0 USEL UR6, UR37, UR6, !UP1 ;  /* 0x0000000625068287 */ /* 0x000fe8000c800000 */
[----:B------:R-:W-:Y:S02]  /*6bb0*/  @!UP0 UIADD3 UR4, UPT, UPT, -UR7, UR6, URZ ;  /* 0x0000000607048290 */ /* 0x000fe4000fffe1ff */
[----:B------:R-:W-:Y:S02]  /*6bc0*/  @!UP0 UIADD3 UR6, UPT, UPT, UR7, -UR6, URZ ;  /* 0x8000000607068290 */ /* 0x000fe4000fffe0ff */
[----:B------:R-:W-:Y:S02]  /*6bd0*/  @!UP0 UIMAD UR38, UR4, UR5, UR38 ;  /* 0x00000005042682a4 */ /* 0x000fe4000f8e0226 */
[----:B------:R-:W-:Y:S01]  /*6be0*/  @!UP0 UIMAD UR37, UR6, UR14, UR37 ;  /* 0x0000000e062582a4 */ /* 0x000fe2000f8e0225 */
[----:B------:R-:W-:Y:S11]  /*6bf0*/  @!P0 BRA `(.L_x_110) ;  /* 0x00000000007c8947 */ /* 0x000ff60003800000 */
[----:B------:R-:W1:Y:S01]  /*6c00*/  LDCU.64 UR8, c[0x4][0x80] ;  /* 0x01001000ff0877ac */ /* 0x000e620008000a00 */
[----:B------:R-:W-:Y:S01]  /*6c10*/  MOV R2, 0x0 ;  /* 0x0000000000027802 */ /* 0x000fe20000000f00 */
[----:B------:R-:W-:Y:S02]  /*6c20*/  HFMA2 R12, -RZ, RZ, 0, 5.9604644775390625e-08 ;  /* 0x00000001ff0c7431 */ /* 0x000fe400000001ff */
[----:B------:R-:W-:Y:S01]  /*6c30*/  IMAD.MOV.U32 R8, RZ, RZ, 0x70 ;  /* 0x00000070ff087424 */ /* 0x000fe200078e00ff */
[----:B------:R2:W3:Y:S01]  /*6c40*/  LDC.64 R14, c[0x4][R2] ;  /* 0x01000000020e7b82 */ /* 0x0004e20000000a00 */
[----:B------:R-:W4:Y:S01]  /*6c50*/  LDCU.64 UR6, c[0x4][0x88] ;  /* 0x01001100ff0677ac */ /* 0x000f220008000a00 */
[----:B------:R-:W-:Y:S01]  /*6c60*/  IMAD.MOV.U32 R13, RZ, RZ, RZ ;  /* 0x000000ffff0d7224 */ /* 0x000fe200078e00ff */
[----:B------:R-:W2:Y:S01]  /*6c70*/  LDCU.64 UR4, c[0x4][0x8] ;  /* 0x01000100ff0477ac */ /* 0x000ea20008000a00 */
[----:B-1----:R-:W-:Y:S01]  /*6c80*/  MOV R5, UR9 ;  /* 0x0000000900057c02 */ /* 0x002fe20008000f00 */
[----:B------:R-:W-:Y:S01]  /*6c90*/  IMAD.U32 R4, RZ, RZ, UR8 ;  /* 0x00000008ff047e24 */ /* 0x000fe2000f8e00ff */
[----:B----4-:R-:W-:Y:S01]  /*6ca0*/  MOV R7, UR7 ;  /* 0x0000000700077c02 */ /* 0x010fe20008000f00 */
[----:B------:R-:W-:Y:S01]  /*6cb0*/  IMAD.U32 R6, RZ, RZ, UR6 ;  /* 0x00000006ff067e24 */ /* 0x000fe2000f8e00ff */
[----:B--2---:R-:W-:Y:S01]  /*6cc0*/  MOV R11, UR5 ;  /* 0x00000005000b7c02 */ /* 0x004fe20008000f00 */
[----:B------:R-:W-:Y:S02]  /*6cd0*/  IMAD.U32 R10, RZ, RZ, UR4 ;  /* 0x00000004ff0a7e24 */ /* 0x000fe4000f8e00ff */
[----:B------:R-:W-:Y:S07]  /*6ce0*/  LEPC R20, `(.L_x_111) ;  /* 0x000000001014794e */ /* 0x000fee0000000000 */
[----:B---3-5:R-:W-:Y:S05]  /*6cf0*/  CALL.ABS.NOINC R14 ;  /* 0x000000000e007343 */ /* 0x028fea0003c00000 */
.L_x_111:
[----:B------:R-:W1:Y:S01]  /*6d00*/  LDCU.64 UR8, c[0x4][0x80] ;  /* 0x01001000ff0877ac */ /* 0x000e620008000a00 */
[----:B------:R-:W2:Y:S01]  /*6d10*/  LDC.64 R2, c[0x4][R2] ;  /* 0x0100000002027b82 */ /* 0x000ea20000000a00 */
[----:B------:R-:W-:Y:S02]  /*6d20*/  HFMA2 R12, -RZ, RZ, 0, 5.9604644775390625e-08 ;  /* 0x00000001ff0c7431 */ /* 0x000fe400000001ff */
[----:B------:R-:W-:Y:S02]  /*6d30*/  IMAD.MOV.U32 R8, RZ, RZ, 0x70 ;  /* 0x00000070ff087424 */ /* 0x000fe400078e00ff */
[----:B------:R-:W-:Y:S01]  /*6d40*/  IMAD.MOV.U32 R13, RZ, RZ, RZ ;  /* 0x000000ffff0d7224 */ /* 0x000fe200078e00ff */
[----:B------:R-:W3:Y:S01]  /*6d50*/  LDCU.64 UR6, c[0x4][0x88] ;  /* 0x01001100ff0677ac */ /* 0x000ee20008000a00 */
[----:B------:R-:W4:Y:S01]  /*6d60*/  LDCU.64 UR4, c[0x4][0x8] ;  /* 0x01000100ff0477ac */ /* 0x000f220008000a00 */
[----:B-1----:R-:W-:Y:S02]  /*6d70*/  MOV R4, UR8 ;  /* 0x0000000800047c02 */ /* 0x002fe40008000f00 */
[----:B------:R-:W-:Y:S02]  /*6d80*/  MOV R5, UR9 ;  /* 0x0000000900057c02 */ /* 0x000fe40008000f00 */
[----:B---3--:R-:W-:Y:S01]  /*6d90*/  MOV R7, UR7 ;  /* 0x0000000700077c02 */ /* 0x008fe20008000f00 */
[----:B------:R-:W-:Y:S01]  /*6da0*/  IMAD.U32 R6, RZ, RZ, UR6 ;  /* 0x00000006ff067e24 */ /* 0x000fe2000f8e00ff */
[----:B----4-:R-:W-:Y:S01]  /*6db0*/  MOV R11, UR5 ;  /* 0x00000005000b7c02 */ /* 0x010fe20008000f00 */
[----:B------:R-:W-:Y:S02]  /*6dc0*/  IMAD.U32 R10, RZ, RZ, UR4 ;  /* 0x00000004ff0a7e24 */ /* 0x000fe4000f8e00ff */
[----:B------:R-:W-:Y:S07]  /*6dd0*/  LEPC R20, `(.L_x_110) ;  /* 0x000000001014794e */ /* 0x000fee0000000000 */
[----:B--2---:R-:W-:Y:S05]  /*6de0*/  CALL.ABS.NOINC R2 ;  /* 0x0000000002007343 */ /* 0x004fea0003c00000 */
.L_x_110:
[----:B------:R-:W-:Y:S05]  /*6df0*/  BSYNC.RECONVERGENT B6 ;  /* 0x0000000000067941 */ /* 0x000fea0003800200 */
.L_x_109:
[----:B------:R-:W-:Y:S02]  /*6e00*/  R2UR UR6, R56 ;  /* 0x00000000380672ca */ /* 0x000fe400000e0000 */
[----:B------:R-:W-:Y:S02]  /*6e10*/  R2UR UR5, R69 ;  /* 0x00000000450572ca */ /* 0x000fe400000e0000 */
[----:B------:R-:W-:Y:S02]  /*6e20*/  R2UR UR4, R68 ;  /* 0x00000000440472ca */ /* 0x000fe400000e0000 */
[----:B------:R-:W-:Y:S02]  /*6e30*/  ISETP.NE.U32.AND P4, PT, R50, RZ, PT ;  /* 0x000000ff3200720c */ /* 0x000fe40003f85070 */
[----:B------:R-:W-:Y:S02]  /*6e40*/  ISETP.NE.U32.AND P2, PT, RZ, UR60, PT ;  /* 0x0000003cff007c0c */ /* 0x000fe4000bf45070 */
[----:B------:R-:W-:Y:S02]  /*6e50*/  ISETP.NE.AND.EX P4, PT, R51, RZ, PT, P4 ;  /* 0x000000ff3300720c */ /* 0x000fe40003f85340 */
[----:B------:R-:W-:Y:S01]  /*6e60*/  ISETP.NE.AND.EX P2, PT, RZ, UR61, PT, P2 ;  /* 0x0000003dff007c0c */ /* 0x000fe2000bf45320 */
[----:B------:R-:W-:Y:S02]  /*6e70*/  UISETP.NE.AND UP2, UPT, UR6, URZ, UPT ;  /* 0x000000ff0600728c */ /* 0x000fe4000bf45270 */
[----:B------:R-:W-:Y:S04]  /*6e80*/  UISETP.NE.U32.AND UP0, UPT, UR5, URZ, UPT ;  /* 0x000000ff0500728c */ /* 0x000fe8000bf05070 */
[----:B------:R-:W-:Y:S01]  /*6e90*/  UISETP.NE.AND.EX UP1, UPT, UR4, URZ, UPT, UP0 ;  /* 0x000000ff0400728c */ /* 0x000fe2000bf25300 */
[----:B------:R-:W-:Y:S01]  /*6ea0*/  PLOP3.LUT P1, PT, PT, PT, UP2, 0x80, 0x8 ;  /* 0x000000000008781c */ /* 0x000fe20003f2f028 */
[----:B------:R-:W-:Y:S03]  /*6eb0*/  UPLOP3.LUT UP0, UPT, UPT, UPT, UPT, 0x40, 0x4 ;  /* 0x000000000004789c */ /* 0x000fe60003f0e870 */
[----:B------:R-:W-:Y:S06]  /*6ec0*/  @UP2 UPLOP3.LUT UP0, UPT, UPT, UPT, UP1, 0x80, 0x8 ;  /* 0x000000000008289c */ /* 0x000fec0003f0f010 */
[----:B------:R-:W-:Y:S01]  /*6ed0*/  PLOP3.LUT P0, PT, PT, PT, UP0, 0x80, 0x8 ;  /* 0x000000000008781c */ /* 0x000fe20003f0f008 */
[----:B------:R-:W-:Y:S01]  /*6ee0*/  @!UPT UIADD3 URZ, UPT, UPT, URZ, URZ, URZ ;  /* 0x000000fffffff290 */ /* 0x000fe2000fffe0ff */
[----:B------:R-:W-:Y:S11]  /*6ef0*/  BRA.U !UP1, `(.L_x_112) ;  /* 0x0000000109407547 */ /* 0x000ff6000b800000 */
[----:B------:R-:W-:Y:S01]  /*6f00*/  UISETP.NE.U32.AND UP0, UPT, UR60, URZ, UPT ;  /* 0x000000ff3c00728c */ /* 0x000fe2000bf05070 */
[----:B------:R-:W-:Y:S01]  /*6f10*/  R2UR UR6, R69 ;  /* 0x00000000450672ca */ /* 0x000fe200000e0000 */
[----:B------:R-:W1:Y:S01]  /*6f20*/  LDCU.64 UR8, c[0x0][0x358] ;  /* 0x00006b00ff0877ac */ /* 0x000e620008000a00 */
[----:B------:R-:W-:Y:S02]  /*6f30*/  HFMA2 R52, -RZ, RZ, 0, 5.9604644775390625e-08 ;  /* 0x00000001ff347431 */ /* 0x000fe400000001ff */
[----:B------:R-:W-:Y:S01]  /*6f40*/  IMAD.MOV.U32 R0, RZ, RZ, 0x1 ;  /* 0x00000001ff007424 */ /* 0x000fe200078e00ff */
[----:B------:R-:W-:Y:S06]  /*6f50*/  UISETP.NE.AND.EX UP0, UPT, UR61, URZ, UPT, UP0 ;  /* 0x000000ff3d00728c */ /* 0x000fec000bf05300 */
[----:B------:R-:W-:Y:S05]  /*6f60*/  PLOP3.LUT P3, PT, PT, PT, UP0, 0x80, 0x8 ;  /* 0x000000000008781c */ /* 0x000fea0003f6f008 */
[----:B------:R-:W2:Y:S01]  /*6f70*/  @UP0 LDCU.64 UR4, c[0x0][0x888] ;  /* 0x00011100ff0407ac */ /* 0x000ea20008000a00 */
[----:B------:R-:W-:Y:S07]  /*6f80*/  @UP0 UIMAD UR6, UR36, UR6, URZ ;  /* 0x00000006240602a4 */ /* 0x000fee000f8e02ff */
[----:B------:R-:W-:Y:S01]  /*6f90*/  @!P3 PRMT R52, R0, 0x7610, R52 ;  /* 0x000076100034b816 */ /* 0x000fe20000000034 */
[----:B--2---:R-:W-:Y:S06]  /*6fa0*/  @UP0 UIMAD.WIDE UR4, UR6, 0x4, UR4 ;  /* 0x00000004060408a5 */ /* 0x004fec000f8e0204 */
[----:B------:R-:W-:Y:S02]  /*6fb0*/  IMAD.U32 R2, RZ, RZ, UR4 ;  /* 0x00000004ff027e24 */ /* 0x000fe4000f8e00ff */
[----:B------:R-:W-:Y:S03]  /*6fc0*/  IMAD.U32 R3, RZ, RZ, UR5 ;  /* 0x00000005ff037e24 */ /* 0x000fe6000f8e00ff */
[----:B------:R-:W2:Y:S02]  /*6fd0*/  @!UP0 LDCU UR4, c[0x0][0x880] ;  /* 0x00011000ff0487ac */ /* 0x000ea40008000800 */
[----:B-1---5:R1:W5:Y:S02]  /*6fe0*/  @P3 LDG.E R27, desc[UR8][R2.64] ;  /* 0x00000008021b3981 */ /* 0x022364000c1e1900 */
[----:B-12---:R-:W-:Y:S02]  /*6ff0*/  @!P3 MOV R27, UR4 ;  /* 0x00000004001bbc02 */ /* 0x006fe40008000f00 */
.L_x_112:
[----:B------:R-:W-:Y:S05]  /*7000*/  @!P4 BRA `(.L_x_113) ;  /* 0x000000000024c947 */ /* 0x000fea0003800000 */
[----:B------:R-:W-:Y:S01]  /*7010*/  ISETP.NE.U32.AND P3, PT, R48, RZ, PT ;  /* 0x000000ff3000720c */ /* 0x000fe20003f65070 */
[----:B------:R-:W1:Y:S03]  /*7020*/  LDCU.64 UR4, c[0x0][0x358] ;  /* 0x00006b00ff0477ac */ /* 0x000e660008000a00 */
[----:B------:R-:W-:Y:S11]  /*7030*/  ISETP.NE.AND.EX P3, PT, R49, RZ, PT, P3 ;  /* 0x000000ff3100720c */ /* 0x000ff60003f65330 */
[----:B------:R-:W-:Y:S02]  /*7040*/  @!UPT UIADD3 URZ, UPT, UPT, URZ, URZ, URZ ;  /* 0x000000fffffff290 */ /* 0x000fe4000fffe0ff */
[----:B------:R-:W2:Y:S01]  /*7050*/  @P3 LDC.64 R2, c[0x0][0x8a8] ;  /* 0x00022a00ff023b82 */ /* 0x000ea20000000a00 */
[----:B------:R-:W-:Y:S04]  /*7060*/  @P3 IMAD R0, R50, UR36, RZ ;  /* 0x0000002432003c24 */ /* 0x000fe8000f8e02ff */
[----:B--2---:R-:W-:Y:S05]  /*7070*/  @P3 IMAD.WIDE R2, R0, 0x4, R2 ;  /* 0x0000000400023825 */ /* 0x004fea00078e0202 */
[----:B-1---5:R1:W5:Y:S02]  /*7080*/  @P3 LDG.E R24, desc[UR4][R2.64] ;  /* 0x0000000402183981 */ /* 0x022364000c1e1900 */
[----:B-1----:R-:W2:Y:S02]  /*7090*/  @!P3 LDC R24, c[0x0][0x8a0] ;  /* 0x00022800ff18bb82 */ /* 0x002ea40000000800 */
.L_x_113:
[----:B-----5:R-:W-:Y:S01]  /*70a0*/  FSETP.NEU.AND P3, PT, R27, RZ, PT ;  /* 0x000000ff1b00720b */ /* 0x020fe20003f6d000 */
[----:B------:R-:W-:Y:S01]  /*70b0*/  BSSY B1, `(.L_x_114) ;  /* 0x0000038000017945 */ /* 0x000fe20003800000 */
[----:B------:R-:W-:Y:S01]  /*70c0*/  SEL R3, RZ, 0xffffffff, P2 ;  /* 0xffffffffff037807 */ /* 0x000fe20001000000 */
[----:B------:R-:W-:Y:S01]  /*70d0*/  IMAD.MOV.U32 R74, RZ, RZ, 0x1 ;  /* 0x00000001ff4a7424 */ /* 0x000fe200078e00ff */
[----:B------:R-:W-:Y:S01]  /*70e0*/  @P1 LOP3.LUT P2, RZ, R52, 0xff, RZ, 0xc0, !PT ;  /* 0x000000ff34ff1812 */ /* 0x000fe2000784c0ff */
[----:B------:R-:W-:Y:S01]  /*70f0*/  IMAD R25, R22, 0x80, R23 ;  /* 0x0000008016197824 */ /* 0x000fe200078e0217 */
[----:B------:R-:W-:Y:S01]  /*7100*/  @P1 SEL R0, RZ, 0xffffffff, P3 ;  /* 0xffffffffff001807 */ /* 0x000fe20001800000 */
[----:B------:R-:W-:Y:S01]  /*7110*/  IMAD R60, R66, -0x10, R64 ;  /* 0xfffffff0423c7824 */ /* 0x000fe200078e0240 */
[----:B------:R-:W-:Y:S01]  /*7120*/  LEA R73, R22, UR43, 0x3 ;  /* 0x0000002b16497c11 */ /* 0x000fe2000f8e18ff */
[----:B------:R-:W-:Y:S01]  /*7130*/  IMAD.MOV.U32 R26, RZ, RZ, RZ ;  /* 0x000000ffff1a7224 */ /* 0x000fe200078e00ff */
[C---:B------:R-:W-:Y:S02]  /*7140*/  @P0 SEL R0, R3.reuse, R0, !P2 ;  /* 0x0000000003000207 */ /* 0x040fe40005000000 */
[----:B------:R-:W-:Y:S02]  /*7150*/  CS2R R38, SRZ ;  /* 0x0000000000267805 */ /* 0x000fe4000001ff00 */
[----:B------:R-:W-:Y:S02]  /*7160*/  PLOP3.LUT P2, PT, PT, PT, UP1, 0x80, 0x8 ;  /* 0x000000000008781c */ /* 0x000fe40003f4f018 */
[----:B------:R-:W-:Y:S02]  /*7170*/  CS2R R36, SRZ ;  /* 0x0000000000247805 */ /* 0x000fe4000001ff00 */
[----:B------:R-:W-:Y:S02]  /*7180*/  @P1 LOP3.LUT R0, R0, 0x1, RZ, 0xc0, !PT ;  /* 0x0000000100001812 */ /* 0x000fe400078ec0ff */
[----:B------:R-:W-:Y:S02]  /*7190*/  CS2R R34, SRZ ;  /* 0x0000000000227805 */ /* 0x000fe4000001ff00 */
[----:B------:R-:W-:Y:S02]  /*71a0*/  LOP3.LUT P4, R58, R52, 0xff, RZ, 0xc0, !PT ;  /* 0x000000ff343a7812 */ /* 0x000fe4000788c0ff */
[----:B------:R-:W-:Y:S02]  /*71b0*/  CS2R R32, SRZ ;  /* 0x0000000000207805 */ /* 0x000fe4000001ff00 */
[----:B------:R-:W-:Y:S02]  /*71c0*/  ISETP.NE.U32.OR P5, PT, R0, 0x1, !P1 ;  /* 0x000000010000780c */ /* 0x000fe40004fa5470 */
[----:B------:R-:W-:Y:S02]  /*71d0*/  CS2R R42, SRZ ;  /* 0x00000000002a7805 */ /* 0x000fe4000001ff00 */
[----:B------:R-:W-:Y:S02]  /*71e0*/  SEL R2, RZ, 0xffffffff, P3 ;  /* 0xffffffffff027807 */ /* 0x000fe40001800000 */
[----:B------:R-:W-:Y:S02]  /*71f0*/  CS2R R40, SRZ ;  /* 0x0000000000287805 */ /* 0x000fe4000001ff00 */
[----:B------:R-:W-:Y:S02]  /*7200*/  P2R R72, PR, RZ, 0x20 ;  /* 0x00000020ff487803 */ /* 0x000fe40000000000 */
[----:B------:R-:W-:Y:S02]  /*7210*/  CS2R R46, SRZ ;  /* 0x00000000002e7805 */ /* 0x000fe4000001ff00 */
[----:B------:R-:W-:Y:S02]  /*7220*/  CS2R R44, SRZ ;  /* 0x00000000002c7805 */ /* 0x000fe4000001ff00 */
[----:B------:R-:W-:Y:S04]  /*7230*/  @P2 SEL R2, R3, R2, !P4 ;  /* 0x0000000203022207 */ /* 0x000fe80006000000 */
[----:B------:R-:W-:Y:S02]  /*7240*/  LOP3.LUT R2, R2, 0x1, RZ, 0xc0, !PT ;  /* 0x0000000102027812 */ /* 0x000fe400078ec0ff */
[----:B------:R-:W-:Y:S02]  /*7250*/  @P5 SHF.L.U32 R0, RZ, 0x1f, RZ ;  /* 0x0000001fff005819 */ /* 0x000fe400000006ff */
[----:B------:R-:W-:Y:S02]  /*7260*/  ISETP.NE.U32.AND P2, PT, R2, 0x1, PT ;  /* 0x000000010200780c */ /* 0x000fe40003f45070 */
[----:B------:R1:W3:Y:S02]  /*7270*/  @P5 SYNCS.PHASECHK.TRANS64.TRYWAIT P1, [UR43+0x40], R0 ;  /* 0x00004000ff0055a7 */ /* 0x0002e4000802112b */
[----:B------:R-:W-:Y:S02]  /*7280*/  P2R R75, PR, RZ, 0x4 ;  /* 0x00000004ff4b7803 */ /* 0x000fe40000000000 */
[----:B-1----:R-:W-:Y:S04]  /*7290*/  SHF.L.U32 R0, R62, 0x1f, RZ ;  /* 0x0000001f3e007819 */ /* 0x002fe800000006ff */
[----:B------:R1:W4:Y:S01]  /*72a0*/  SYNCS.PHASECHK.TRANS64.TRYWAIT P0, [R73+URZ+0xb0], R0 ;  /* 0x0000b000490075a7 */ /* 0x00032200080011ff */
[----:B---3--:R-:W-:Y:S01]  /*72b0*/  @P5 SEL R74, RZ, 0x1, !P1 ;  /* 0x00000001ff4a5807 */ /* 0x008fe20004800000 */
[----:B-1----:R-:W-:Y:S06]  /*72c0*/  @!P5 BRA `(.L_x_115) ;  /* 0x000000000058d947 */ /* 0x002fec0003800000 */
[----:B------:R-:W-:Y:S01]  /*72d0*/  IMAD.MOV.U32 R39, RZ, RZ, RZ ;  /* 0x000000ffff277224 */ /* 0x000fe200078e00ff */
[----:B------:R-:W-:Y:S01]  /*72e0*/  ISETP.NE.AND P1, PT, R74, RZ, PT ;  /* 0x000000ff4a00720c */ /* 0x000fe20003f25270 */
[----:B------:R-:W-:Y:S01]  /*72f0*/  BSSY B0, `(.L_x_116) ;  /* 0x000000c000007945 */ /* 0x000fe20003800000 */
[----:B------:R-:W-:Y:S02]  /*7300*/  CS2R R46, SRZ ;  /* 0x00000000002e7805 */ /* 0x000fe4000001ff00 */
[----:B------:R-:W-:Y:S02]  /*7310*/  CS2R R44, SRZ ;  /* 0x00000000002c7805 */ /* 0x000fe4000001ff00 */
[----:B------:R-:W-:Y:S02]  /*7320*/  CS2R R42, SRZ ;  /* 0x00000000002a7805 */ /* 0x000fe4000001ff00 */
[----:B------:R-:W-:Y:S02]  /*7330*/  CS2R R40, SRZ ;  /* 0x0000000000287805 */ /* 0x000fe4000001ff00 */
[----:B------:R-:W-:Y:S02]  /*7340*/  CS2R R34, SRZ ;  /* 0x0000000000227805 */ /* 0x000fe4000001ff00 */
[----:B------:R-:W-:Y:S02]  /*7350*/  CS2R R32, SRZ ;  /* 0x0000000000207805 */ /* 0x000fe4000001ff00 */
[----:B------:R-:W-:Y:S01]  /*7360*/  CS2R R36, SRZ ;  /* 0x0000000000247805 */ /* 0x000fe2000001ff00 */
[----:B------:R-:W-:Y:S06]  /*7370*/  @P1 BRA `(.L_x_117) ;  /* 0x00000000000c1947 */ /* 0x000fec0003800000 */
[----:B------:R-:W-:Y:S04]  /*7380*/  SHF.L.U32 R3, RZ, 0x1f, RZ ;  /* 0x0000001fff037819 */ /* 0x000fe800000006ff */
[----:B------:R-:W1:Y:S02]  /*7390*/  SYNCS.PHASECHK.TRANS64.TRYWAIT P1, [UR43+0x40], R3 ;  /* 0x00004003ff0075a7 */ /* 0x000e64000802112b */
[----:B-1----:R-:W-:Y:S05]  /*73a0*/  @!P1 BRA `(.L_x_118) ;  /* 0x0000005c00689947 */ /* 0x002fea0003800000 */
.L_x_117:
[----:B------:R-:W-:Y:S05]  /*73b0*/  BSYNC B0 ;  /* 0x0000000000007941 */ /* 0x000fea0003800000 */
.L_x_116:
[----:B------:R-:W-:Y:S01]  /*73c0*/  ISETP.NE.AND P1, PT, R75, RZ, PT ;  /* 0x000000ff4b00720c */ /* 0x000fe20003f25270 */
[----:B------:R-:W-:Y:S11]  /*73d0*/  HFMA2 R26, -RZ, RZ, 0, 5.9604644775390625e-08 ;  /* 0x00000001ff1a7431 */ /* 0x000ff600000001ff */
[----:B------:R-:W-:Y:S01]  /*73e0*/  @!UPT UIADD3 URZ, UPT, UPT, URZ, URZ, URZ ;  /* 0x000000fffffff290 */ /* 0x000fe2000fffe0ff */
[----:B------:R3:W1:Y:S04]  /*73f0*/  @P1 LDS.128 R44, [R65] ;  /* 0x00000000412c1984 */ /* 0x0006680000000c00 */
[----:B------:R3:W1:Y:S04]  /*7400*/  @P1 LDS.128 R40, [R64+0x10] ;  /* 0x0000100040281984 */ /* 0x0006680000000c00 */
[----:B------:R3:W1:Y:S04]  /*7410*/  @P1 LDS.128 R32, [R63+0x20] ;  /* 0x000020003f201984 */ /* 0x0006680000000c00 */
[----:B------:R3:W1:Y:S02]  /*7420*/  @P1 LDS.128 R36, [R60+0x30] ;  /* 0x000030003c241984 */ /* 0x0006640000000c00 */
.L_x_115:
[----:B------:R-:W-:Y:S05]  /*7430*/  BSYNC B1 ;  /* 0x0000000000017941 */ /* 0x000fea0003800000 */
.L_x_114:
[----:B-1----:R-:W-:Y:S04]  /*7440*/  SHF.R.U32.HI R2, RZ, 0x15, R25 ;  /* 0x00000015ff027819 */ /* 0x002fe80000011619 */
[----:B------:R-:W-:Y:S01]  /*7450*/  LOP3.LUT P1, RZ, R2, 0x3, R53, 0x48, !PT ;  /* 0x0000000302ff7812 */ /* 0x000fe20007824835 */
[----:B------:R-:W-:Y:S01]  /*7460*/  @!UPT UIADD3 URZ, UPT, UPT, URZ, URZ, URZ ;  /* 0x000000fffffff290 */ /* 0x000fe2000fffe0ff */
[----:B----4-:R-:W-:Y:S11]  /*7470*/  @P0 BRA `(.L_x_119) ;  /* 0x0000000000080947 */ /* 0x010ff60003800000 */
[----:B------:R-:W1:Y:S02]  /*7480*/  SYNCS.PHASECHK.TRANS64.TRYWAIT P0, [R73+URZ+0xb0], R0 ;  /* 0x0000b000490075a7 */ /* 0x000e6400080011ff */
[----:B-1----:R-:W-:Y:S05]  /*7490*/  @!P0 BRA `(.L_x_120) ;  /* 0x0000005c00448947 */ /* 0x002fea0003800000 */
.L_x_119:
[----:B------:R-:W-:Y:S05]  /*74a0*/  @!P1 BRA `(.L_x_121) ;  /* 0x0000000000409947 */ /* 0x000fea0003800000 */
[----:B------:R-:W4:Y:S01]  /*74b0*/  LDCU.64 UR8, c[0x4][0x70] ;  /* 0x01000e00ff0877ac */ /* 0x000f220008000a00 */
[----:B------:R-:W-:Y:S01]  /*74c0*/  MOV R3, 0x0 ;  /* 0x0000000000037802 */ /* 0x000fe20000000f00 */
[----:B------:R-:W-:Y:S02]  /*74d0*/  HFMA2 R12, -RZ, RZ, 0, 5.9604644775390625e-08 ;  /* 0x00000001ff0c7431 */ /* 0x000fe400000001ff */
[----:B------:R-:W-:Y:S02]  /*74e0*/  IMAD.MOV.U32 R8, RZ, RZ, 0x192 ;  /* 0x00000192ff087424 */ /* 0x000fe400078e00ff */
[----:B------:R-:W-:Y:S01]  /*74f0*/  IMAD.MOV.U32 R13, RZ, RZ, RZ ;  /* 0x000000ffff0d7224 */ /* 0x000fe200078e00ff */
[----:B------:R-:W5:Y:S01]  /*7500*/  LDCU.64 UR6, c[0x4][0x78] ;  /* 0x01000f00ff0677ac */ /* 0x000f620008000a00 */
[----:B------:R-:W1:Y:S01]  /*7510*/  LDC.64 R2, c[0x4][R3] ;  /* 0x0100000003027b82 */ /* 0x000e620000000a00 */
[----:B------:R-:W2:Y:S01]  /*7520*/  LDCU.64 UR4, c[0x4][0x10] ;  /* 0x01000200ff0477ac */ /* 0x000ea20008000a00 */
[----:B----4-:R-:W-:Y:S01]  /*7530*/  MOV R5, UR9 ;  /* 0x0000000900057c02 */ /* 0x010fe20008000f00 */
[----:B------:R-:W-:Y:S01]  /*7540*/  IMAD.U32 R4, RZ, RZ, UR8 ;  /* 0x00000008ff047e24 */ /* 0x000fe2000f8e00ff */
[----:B-----5:R-:W-:Y:S01]  /*7550*/  MOV R7, UR7 ;  /* 0x0000000700077c02 */ /* 0x020fe20008000f00 */
[----:B------:R-:W-:Y:S01]  /*7560*/  IMAD.U32 R6, RZ, RZ, UR6 ;  /* 0x00000006ff067e24 */ /* 0x000fe2000f8e00ff */
[----:B--2---:R-:W-:Y:S01]  /*7570*/  MOV R11, UR5 ;  /* 0x00000005000b7c02 */ /* 0x004fe20008000f00 */
[----:B------:R-:W-:Y:S02]  /*7580*/  IMAD.U32 R10, RZ, RZ, UR4 ;  /* 0x00000004ff0a7e24 */ /* 0x000fe4000f8e00ff */
[----:B------:R-:W-:Y:S07]  /*7590*/  LEPC R20, `(.L_x_121) ;  /* 0x000000001014794e */ /* 0x000fee0000000000 */
[----:B-1-3--:R-:W-:Y:S05]  /*75a0*/  CALL.ABS.NOINC R2 ;  /* 0x0000000002007343 */ /* 0x00afea0003c00000 */
.L_x_121:
[----:B------:R-:W-:Y:S01]  /*75b0*/  LOP3.LUT R20, R44, 0xffffe000, RZ, 0xc0, !PT ;  /* 0xffffe0002c147812 */ /* 0x000fe200078ec0ff */
[----:B------:R-:W-:Y:S05]  /*75c0*/  WARPSYNC.ALL ;  /* 0x0000000000007948 */ /* 0x000fea0003800000 */
[----:B------:R-:W-:Y:S01]  /*75d0*/  R2UR UR4, R25 ;  /* 0x00000000190472ca */ /* 0x000fe200000e0000 */
[----:B------:R-:W-:Y:S01]  /*75e0*/  BSSY.RECONVERGENT B0, `(.L_x_122) ;  /* 0x000005c000007945 */ /* 0x000fe20003800200 */
[----:B------:R-:W-:Y:S11]  /*75f0*/  ISETP.NE.AND P0, PT, R67, RZ, PT ;  /* 0x000000ff4300720c */ /* 0x000ff60003f05270 */
[----:B------:R-:W1:Y:S02]  /*7600*/  LDTM.x16 R4, tmem[UR4] ;  /* 0x00000004000479ee */ /* 0x000e640008240000 */
[C---:B-12---:R-:W-:Y:S01]  /*7610*/  FMUL R0, R24.reuse, R4 ;  /* 0x0000000418007220 */ /* 0x046fe20000400000 */
[C---:B------:R-:W-:Y:S01]  /*7620*/  FMUL R2, R24.reuse, R5 ;  /* 0x0000000518027220 */ /* 0x040fe20000400000 */
[C---:B------:R-:W-:Y:S01]  /*7630*/  FMUL R4, R24.reuse, R8 ;  /* 0x0000000818047220 */ /* 0x040fe20000400000 */
[C---:B------:R-:W-:Y:S01]  /*7640*/  FMUL R5, R24.reuse, R9 ;  /* 0x0000000918057220 */ /* 0x040fe20000400000 */
[C---:B------:R-:W-:Y:S01]  /*7650*/  FMUL R8, R24.reuse, R12 ;  /* 0x0000000c18087220 */ /* 0x040fe20000400000 */
[C---:B------:R-:W-:Y:S01]  /*7660*/  FMUL R9, R24.reuse, R13 ;  /* 0x0000000d18097220 */ /* 0x040fe20000400000 */
[C---:B------:R-:W-:Y:S01]  /*7670*/  FMUL R12, R24.reuse, R16 ;  /* 0x00000010180c7220 */ /* 0x040fe20000400000 */
[----:B------:R-:W-:Y:S01]  /*7680*/  LOP3.LUT R16, R45, 0xffffe000, RZ, 0xc0, !PT ;  /* 0xffffe0002d107812 */ /* 0x000fe200078ec0ff */
[----:B------:R-:W-:Y:S01]  /*7690*/  FMUL R13, R24, R17 ;  /* 0x00000011180d7220 */ /* 0x000fe20000400000 */
[----:B------:R-:W-:Y:S01]  /*76a0*/  LOP3.LUT R17, R46, 0xffffe000, RZ, 0xc0, !PT ;  /* 0xffffe0002e117812 */ /* 0x000fe200078ec0ff */
[----:B------:R-:W-:Y:S01]  /*76b0*/  FFMA R28, R27, R20, R0 ;  /* 0x000000141b1c7223 */ /* 0x000fe20000000000 */
[----:B------:R-:W-:Y:S01]  /*76c0*/  LOP3.LUT R0, R47, 0xffffe000, RZ, 0xc0, !PT ;  /* 0xffffe0002f007812 */ /* 0x000fe200078ec0ff */
[C---:B------:R-:W-:Y:S01]  /*76d0*/  FMUL R3, R24.reuse, R6 ;  /* 0x0000000618037220 */ /* 0x040fe20000400000 */
[C---:B------:R-:W-:Y:S01]  /*76e0*/  FMUL R6, R24.reuse, R10 ;  /* 0x0000000a18067220 */ /* 0x040fe20000400000 */
[C---:B------:R-:W-:Y:S01]  /*76f0*/  FMUL R7, R24.reuse, R7 ;  /* 0x0000000718077220 */ /* 0x040fe20000400000 */
[----:B------:R-:W-:Y:S01]  /*7700*/  F2FP.TF32.F32.PACK_B R28, R28 ;  /* 0x0000001cff1c723e */ /* 0x000fe200024050ff */
[C---:B------:R-:W-:Y:S01]  /*7710*/  FMUL R10, R24.reuse, R14 ;  /* 0x0000000e180a7220 */ /* 0x040fe20000400000 */
[----:B------:R-:W-:Y:S01]  /*7720*/  FMUL R14, R24, R18 ;  /* 0x00000012180e7220 */ /* 0x000fe20000400000 */
[----:B------:R-:W-:Y:S01]  /*7730*/  LOP3.LUT R18, R40, 0xffffe000, RZ, 0xc0, !PT ;  /* 0xffffe00028127812 */ /* 0x000fe200078ec0ff */
[----:B------:R-:W-:Y:S01]  /*7740*/  FFMA R29, R27, R16, R2 ;  /* 0x000000101b1d7223 */ /* 0x000fe20000000002 */
[----:B------:R-:W-:Y:S01]  /*7750*/  LOP3.LUT R2, R41, 0xffffe000, RZ, 0xc0, !PT ;  /* 0xffffe00029027812 */ /* 0x000fe200078ec0ff */
[----:B------:R-:W-:Y:S01]  /*7760*/  FFMA R30, R27, R17, R3 ;  /* 0x000000111b1e7223 */ /* 0x000fe20000000003 */
[----:B------:R-:W-:Y:S01]  /*7770*/  LOP3.LUT R3, R43, 0xffffe000, RZ, 0xc0, !PT ;  /* 0xffffe0002b037812 */ /* 0x000fe200078ec0ff */
[C---:B------:R-:W-:Y:S01]  /*7780*/  FFMA R31, R27.reuse, R0, R7 ;  /* 0x000000001b1f7223 */ /* 0x040fe20000000007 */
[----:B------:R-:W-:Y:S01]  /*7790*/  LOP3.LUT R0, R42, 0xffffe000, RZ, 0xc0, !PT ;  /* 0xffffe0002a007812 */ /* 0x000fe200078ec0ff */
[C---:B------:R-:W-:Y:S01]  /*77a0*/  FFMA R4, R27.reuse, R18, R4 ;  /* 0x000000121b047223 */ /* 0x040fe20000000004 */
[----:B------:R-:W-:Y:S01]  /*77b0*/  F2FP.TF32.F32.PACK_B R29, R29 ;  /* 0x0000001dff1d723e */ /* 0x000fe200024050ff */
[C---:B------:R-:W-:Y:S01]  /*77c0*/  FFMA R5, R27.reuse, R2, R5 ;  /* 0x000000021b057223 */ /* 0x040fe20000000005 */
[----:B------:R-:W-:Y:S01]  /*77d0*/  FMUL R11, R24, R11 ;  /* 0x0000000b180b7220 */ /* 0x000fe20000400000 */
[----:B------:R-:W-:Y:S01]  /*77e0*/  F2FP.TF32.F32.PACK_B R30, R30 ;  /* 0x0000001eff1e723e */ /* 0x000fe200024050ff */
[C---:B------:R-:W-:Y:S01]  /*77f0*/  FFMA R6, R27.reuse, R0, R6 ;  /* 0x000000001b067223 */ /* 0x040fe20000000006 */
[----:B------:R-:W-:Y:S01]  /*7800*/  F2FP.TF32.F32.PACK_B R31, R31 ;  /* 0x0000001fff1f723e */ /* 0x000fe200024050ff */
[----:B------:R-:W-:Y:S01]  /*7810*/  FFMA R7, R27, R3, R11 ;  /* 0x000000031b077223 */ /* 0x000fe2000000000b */
[----:B------:R-:W-:Y:S01]  /*7820*/  LOP3.LUT R2, R32, 0xffffe000, RZ, 0xc0, !PT ;  /* 0xffffe00020027812 */ /* 0x000fe200078ec0ff */
[----:B------:R-:W-:Y:S01]  /*7830*/  FMUL R15, R24, R15 ;  /* 0x0000000f180f7220 */ /* 0x000fe20000400000 */
[----:B------:R-:W-:Y:S01]  /*7840*/  LOP3.LUT R16, R33, 0xffffe000, RZ, 0xc0, !PT ;  /* 0xffffe00021107812 */ /* 0x000fe200078ec0ff */
[----:B------:R1:W-:Y:S01]  /*7850*/  STS.128 [R65], R28 ;  /* 0x0000001c41007388 */ /* 0x0003e20000000c00 */
[----:B------:R-:W-:Y:S01]  /*7860*/  LOP3.LUT R0, R34, 0xffffe000, RZ, 0xc0, !PT ;  /* 0xffffe00022007812 */ /* 0x000fe200078ec0ff */
[----:B------:R-:W-:Y:S01]  /*7870*/  FFMA R8, R27, R2, R8 ;  /* 0x000000021b087223 */ /* 0x000fe20000000008 */
[----:B------:R-:W-:Y:S01]  /*7880*/  LOP3.LUT R2, R35, 0xffffe000, RZ, 0xc0, !PT ;  /* 0xffffe00023027812 */ /* 0x000fe200078ec0ff */
[C---:B------:R-:W-:Y:S01]  /*7890*/  FFMA R9, R27.reuse, R16, R9 ;  /* 0x000000101b097223 */ /* 0x040fe20000000009 */
[----:B------:R-:W-:Y:S01]  /*78a0*/  F2FP.TF32.F32.PACK_B R4, R4 ;  /* 0x00000004ff04723e */ /* 0x000fe200024050ff */
[C---:B------:R-:W-:Y:S01]  /*78b0*/  FFMA R10, R27.reuse, R0, R10 ;  /* 0x000000001b0a7223 */ /* 0x040fe2000000000a */
[----:B------:R-:W-:Y:S01]  /*78c0*/  F2FP.TF32.F32.PACK_B R5, R5 ;  /* 0x00000005ff05723e */ /* 0x000fe200024050ff */
[----:B------:R-:W-:Y:S01]  /*78d0*/  FFMA R11, R27, R2, R15 ;  /* 0x000000021b0b7223 */ /* 0x000fe2000000000f */
[----:B------:R-:W-:Y:S01]  /*78e0*/  F2FP.TF32.F32.PACK_B R6, R6 ;  /* 0x00000006ff06723e */ /* 0x000fe200024050ff */
[----:B------:R-:W-:Y:S01]  /*78f0*/  FMUL R19, R24, R19 ;  /* 0x0000001318137220 */ /* 0x000fe20000400000 */
[----:B------:R-:W-:Y:S02]  /*7900*/  F2FP.TF32.F32.PACK_B R7, R7 ;  /* 0x00000007ff07723e */ /* 0x000fe400024050ff */
[----:B------:R-:W-:Y:S02]  /*7910*/  LOP3.LUT R3, R36, 0xffffe000, RZ, 0xc0, !PT ;  /* 0xffffe00024037812 */ /* 0x000fe400078ec0ff */
[----:B------:R-:W-:Y:S01]  /*7920*/  LOP3.LUT R0, R37, 0xffffe000, RZ, 0xc0, !PT ;  /* 0xffffe00025007812 */ /* 0x000fe200078ec0ff */
[----:B------:R1:W-:Y:S01]  /*7930*/  STS.128 [R64+0x10], R4 ;  /* 0x0000100440007388 */ /* 0x0003e20000000c00 */
        /* <DEDUP_REMOVED lines=8> */
[----:B------:R-:W-:Y:S02]  /*79c0*/  F2FP.TF32.F32.PACK_B R10, R10 ;  /* 0x0000000aff0a723e */ /* 0x000fe400024050ff */
[----:B------:R-:W-:Y:S02]  /*79d0*/  F2FP.TF32.F32.PACK_B R11, R11 ;  /* 0x0000000bff0b723e */ /* 0x000fe400024050ff */
[----:B------:R-:W-:Y:S02]  /*79e0*/  F2FP.TF32.F32.PACK_B R12, R12 ;  /* 0x0000000cff0c723e */ /* 0x000fe400024050ff */
[----:B------:R-:W-:Y:S01]  /*79f0*/  F2FP.TF32.F32.PACK_B R13, R13 ;  /* 0x0000000dff0d723e */ /* 0x000fe200024050ff */
[----:B------:R1:W-:Y:S01]  /*7a00*/  STS.128 [R63+0x20], R8 ;  /* 0x000020083f007388 */ /* 0x0003e20000000c00 */
[----:B------:R-:W-:Y:S02]  /*7a10*/  F2FP.TF32.F32.PACK_B R14, R14 ;  /* 0x0000000eff0e723e */ /* 0x000fe400024050ff */
[----:B------:R-:W-:Y:S05]  /*7a20*/  F2FP.TF32.F32.PACK_B R15, R15 ;  /* 0x0000000fff0f723e */ /* 0x000fea00024050ff */
[----:B------:R1:W-:Y:S01]  /*7a30*/  STS.128 [R60+0x30], R12 ;  /* 0x0000300c3c007388 */ /* 0x0003e20000000c00 */
[----:B------:R-:W-:Y:S01]  /*7a40*/  @!PT LDS RZ, [RZ] ;  /* 0x00000000fffff984 */ /* 0x000fe20000000800 */
[----:B------:R-:W-:Y:S01]  /*7a50*/  @!PT LDS RZ, [RZ] ;  /* 0x00000000fffff984 */ /* 0x000fe20000000800 */
[----:B------:R-:W-:Y:S01]  /*7a60*/  @!PT LDS RZ, [RZ] ;  /* 0x00000000fffff984 */ /* 0x000fe20000000800 */
[----:B------:R-:W-:Y:S01]  /*7a70*/  @!PT LDS RZ, [RZ] ;  /* 0x00000000fffff984 */ /* 0x000fe20000000800 */
[----:B------:R2:W-:Y:S07]  /*7a80*/  MEMBAR.ALL.CTA ;  /* 0x0000000000007992 */ /* 0x0005ee0000008000 */
[----:B--2---:R-:W2:Y:S02]  /*7a90*/  FENCE.VIEW.ASYNC.S ;  /* 0x00000000000073c6 */ /* 0x004ea40000000000 */
[----:B--2---:R-:W-:Y:S06]  /*7aa0*/  BAR.SYNC.DEFER_BLOCKING 0x1, 0x80 ;  /* 0x0042000000007b1d */ /* 0x004fec0000010000 */
[----:B------:R-:W-:Y:S05]  /*7ab0*/  @P0 BRA `(.L_x_123) ;  /* 0x0000000000380947 */ /* 0x000fea0003800000 */
[----:B------:R-:W-:Y:S01]  /*7ac0*/  UIADD3 UR4, UPT, UPT, UR43, 0x200, URZ ;  /* 0x000002002b047890 */ /* 0x000fe2000fffe0ff */
[----:B------:R-:W-:Y:S01]  /*7ad0*/  UMOV UR51, UR36 ;  /* 0x0000002400337c82 */ /* 0x000fe20008000000 */
[----:B------:R-:W-:Y:S02]  /*7ae0*/  UIADD3 UR9, UPT, UPT, UR49, 0x80, URZ ;  /* 0x0000008031097890 */ /* 0x000fe4000fffe0ff */
[----:B------:R-:W-:Y:S02]  /*7af0*/  UIADD3 UR8, UPT, UPT, UR43, 0x1200, URZ ;  /* 0x000012002b087890 */ /* 0x000fe4000fffe0ff */
[----:B------:R-:W-:Y:S01]  /*7b00*/  MOV R57, UR4 ;  /* 0x0000000400397c02 */ /* 0x000fe20008000f00 */
[----:B------:R-:W-:Y:S01]  /*7b10*/  UIADD3 UR4, UP0, UPT, UR54, 0x680, URZ ;  /* 0x0000068036047890 */ /* 0x000fe2000ff1e0ff */
[----:B------:R-:W-:Y:S02]  /*7b20*/  UMOV UR10, UR50 ;  /* 0x00000032000a7c82 */ /* 0x000fe40008000000 */
[----:B------:R-:W-:Y:S01]  /*7b30*/  R2UR UR48, R57 ;  /* 0x00000000393072ca */ /* 0x000fe200000e0000 */
[----:B------:R-:W-:Y:S01]  /*7b40*/  UIADD3.X UR5, UPT, UPT, URZ, UR55, URZ, UP0, !UPT ;  /* 0x00000037ff057290 */ /* 0x000fe200087fe4ff */
[----:B------:R-:W-:Y:S11]  /*7b50*/  UMOV UR11, UR36 ;  /* 0x00000024000b7c82 */ /* 0x000ff60008000000 */
[----:B------:R2:W-:Y:S01]  /*7b60*/  UTMASTG.3D [UR48], [UR4] ;  /* 0x00000030040073b5 */ /* 0x0005e20008010000 */
[----:B------:R2:W-:Y:S01]  /*7b70*/  UTMASTG.3D [UR8], [UR4] ;  /* 0x00000008040073b5 */ /* 0x0005e20008010000 */
[----:B------:R0:W-:Y:S01]  /*7b80*/  UTMACMDFLUSH ;  /* 0x00000000000079b7 */ /* 0x0001e20000000000 */
[----:B--2---:R-:W-:Y:S04]  /*7b90*/  DEPBAR.LE SB0, 0x1 ;  /* 0x000080400000791a */ /* 0x004fe80000000000 */
.L_x_123:
[----:B------:R-:W-:Y:S05]  /*7ba0*/  BSYNC.RECONVERGENT B0 ;  /* 0x0000000000007941 */ /* 0x000fea0003800200 */
.L_x_122:
[----:B------:R-:W-:Y:S01]  /*7bb0*/  BAR.SYNC.DEFER_BLOCKING 0x1, 0x80 ;  /* 0x0042000000007b1d */ /* 0x000fe20000010000 */
[----:B------:R-:W-:Y:S01]  /*7bc0*/  ISETP.NE.AND P1, PT, R72, RZ, PT ;  /* 0x000000ff4800720c */ /* 0x000fe20003f25270 */
[----:B------:R-:W-:Y:S01]  /*7bd0*/  UISETP.NE.AND UP0, UPT, UR52, URZ, UPT ;  /* 0x000000ff3400728c */ /* 0x000fe2000bf05270 */
[----:B------:R-:W-:Y:S11]  /*7be0*/  LEA R2, R26, UR43, 0x3 ;  /* 0x0000002b1a027c11 */ /* 0x000ff6000f8e18ff */
[----:B------:R-:W-:Y:S01]  /*7bf0*/  @P1 SHF.L.U32 R3, RZ, 0x1f, RZ ;  /* 0x0000001fff031819 */ /* 0x000fe200000006ff */
[----:B------:R-:W-:Y:S06]  /*7c00*/  BRA.U !UP0, `(.L_x_124) ;  /* 0x0000000108247547 */ /* 0x000fec000b800000 */
[----:B-1----:R-:W-:Y:S01]  /*7c10*/  IMAD.U32 R4, RZ, RZ, UR47 ;  /* 0x0000002fff047e24 */ /* 0x002fe2000f8e00ff */
[----:B------:R-:W-:Y:S01]  /*7c20*/  MOV R0, UR53 ;  /* 0x0000003500007c02 */ /* 0x000fe20008000f00 */
[----:B------:R-:W-:Y:S03]  /*7c30*/  UIADD3 UR4, UPT, UPT, UR47, 0x1, URZ ;  /* 0x000000012f047890 */ /* 0x000fe6000fffe0ff */
[----:B------:R-:W-:Y:S01]  /*7c40*/  @P1 LEA R4, R4, UR43, 0x3 ;  /* 0x0000002b04041c11 */ /* 0x000fe2000f8e18ff */
[----:B------:R-:W-:Y:S04]  /*7c50*/  UISETP.NE.AND UP0, UPT, UR4, 0x4, UPT ;  /* 0x000000040400788c */ /* 0x000fe8000bf05270 */
[----:B------:R-:W-:Y:S01]  /*7c60*/  @P1 VIADD R4, R4, 0x60 ;  /* 0x0000006004041836 */ /* 0x000fe20000000000 */
[----:B------:R-:W-:Y:S04]  /*7c70*/  USEL UR47, UR4, URZ, UP0 ;  /* 0x000000ff042f7287 */ /* 0x000fe80008000000 */
[----:B------:R-:W-:Y:S04]  /*7c80*/  @P1 PRMT R0, R0, 0x654, R4 ;  /* 0x0000065400001816 */ /* 0x000fe80000000004 */
[----:B------:R2:W-:Y:S04]  /*7c90*/  @P1 SYNCS.ARRIVE.TRANS64.RED.A1T0 RZ, [R0+URZ], RZ ;  /* 0x000000ff00ff19a7 */ /* 0x0005e800081004ff */
.L_x_124:
[----:B------:R-:W4:Y:S01]  /*7ca0*/  @P1 SYNCS.PHASECHK.TRANS64.TRYWAIT P0, [R2+URZ+0x40], R3 ;  /* 0x00004003020015a7 */ /* 0x000f2200080011ff */
[----:B------:R-:W-:Y:S01]  /*7cb0*/  BSSY B1, `(.L_x_125) ;  /* 0x0000016000017945 */ /* 0x000fe20003800000 */
[----:B----4-:R-:W-:Y:S03]  /*7cc0*/  @P1 SEL R74, RZ, 0x1, !P0 ;  /* 0x00000001ff4a1807 */ /* 0x010fe60004000000 */
[----:B------:R-:W-:Y:S05]  /*7cd0*/  @!P1 BRA `(.L_x_126) ;  /* 0x00000000004c9947 */ /* 0x000fea0003800000 */
[----:B------:R-:W-:Y:S01]  /*7ce0*/  ISETP.NE.AND P0, PT, R74, RZ, PT ;  /* 0x000000ff4a00720c */ /* 0x000fe20003f05270 */
[----:B------:R-:W-:Y:S01]  /*7cf0*/  BSSY B0, `(.L_x_127) ;  /* 0x000000b000007945 */ /* 0x000fe20003800000 */
[----:B------:R-:W-:Y:S11]  /*7d00*/  ISETP.NE.AND P1, PT, R75, RZ, PT ;  /* 0x000000ff4b00720c */ /* 0x000ff60003f25270 */
[----:B------:R-:W-:Y:S02]  /*7d10*/  @!UPT UIADD3 URZ, UPT, UPT, URZ, URZ, URZ ;  /* 0x000000fffffff290 */ /* 0x000fe4000fffe0ff */
[C---:B-1----:R-:W-:Y:S01]  /*7d20*/  @P1 IMAD R6, R26.reuse, 0x2000, R65 ;  /* 0x000020001a061824 */ /* 0x042fe200078e0241 */
[C---:B------:R-:W-:Y:S01]  /*7d30*/  @P1 LEA R4, R26.reuse, R63, 0xd ;  /* 0x0000003f1a041211 */ /* 0x040fe200078e68ff */
[C---:B------:R-:W-:Y:S02]  /*7d40*/  @P1 IMAD R5, R26.reuse, 0x2000, R64 ;  /* 0x000020001a051824 */ /* 0x040fe400078e0240 */
[----:B------:R-:W-:Y:S01]  /*7d50*/  @P1 IMAD R3, R26, 0x2000, R60 ;  /* 0x000020001a031824 */ /* 0x000fe200078e023c */
[----:B------:R-:W-:Y:S06]  /*7d60*/  @P0 BRA `(.L_x_128) ;  /* 0x00000000000c0947 */ /* 0x000fec0003800000 */
[----:B--2---:R-:W-:Y:S04]  /*7d70*/  SHF.L.U32 R0, RZ, 0x1f, RZ ;  /* 0x0000001fff007819 */ /* 0x004fe800000006ff */
[----:B------:R-:W1:Y:S02]  /*7d80*/  SYNCS.PHASECHK.TRANS64.TRYWAIT P0, [R2+URZ+0x40], R0 ;  /* 0x00004000020075a7 */ /* 0x000e6400080011ff */
[----:B-1----:R-:W-:Y:S05]  /*7d90*/  @!P0 BRA `(.L_x_129) ;  /* 0x0000005400188947 */ /* 0x002fea0003800000 */
.L_x_128:
[----:B------:R-:W-:Y:S05]  /*7da0*/  BSYNC B0 ;  /* 0x0000000000007941 */ /* 0x000fea0003800000 */
.L_x_127:
[----:B------:R-:W-:Y:S02]  /*7db0*/  ISETP.NE.AND P0, PT, R75, RZ, PT ;  /* 0x000000ff4b00720c */ /* 0x000fe40003f05270 */
[----:B------:R-:W-:Y:S11]  /*7dc0*/  IADD3 R26, PT, PT, R26, 0x1, RZ ;  /* 0x000000011a1a7810 */ /* 0x000ff60007ffe0ff */
[----:B------:R4:W1:Y:S04]  /*7dd0*/  @P0 LDS.128 R44, [R6] ;  /* 0x00000000062c0984 */ /* 0x0008680000000c00 */
[----:B------:R4:W1:Y:S04]  /*7de0*/  @P0 LDS.128 R40, [R5+0x10] ;  /* 0x0000100005280984 */ /* 0x0008680000000c00 */
[----:B------:R4:W1:Y:S04]  /*7df0*/  @P0 LDS.128 R32, [R4+0x20] ;  /* 0x0000200004200984 */ /* 0x0008680000000c00 */
[----:B------:R4:W1:Y:S02]  /*7e00*/  @P0 LDS.128 R36, [R3+0x30] ;  /* 0x0000300003240984 */ /* 0x0008640000000c00 */
.L_x_126:
[----:B------:R-:W-:Y:S05]  /*7e10*/  BSYNC B1 ;  /* 0x0000000000017941 */ /* 0x000fea0003800000 */
.L_x_125:
[----:B-12---:R-:W-:Y:S05]  /*7e20*/  VIADD R0, R25, 0x10 ;  /* 0x0000001019007836 */ /* 0x006fea0000000000 */
[----:B------:R-:W-:Y:S04]  /*7e30*/  SHF.R.U32.HI R0, RZ, 0x15, R0 ;  /* 0x00000015ff007819 */ /* 0x000fe80000011600 */
[----:B------:R-:W-:Y:S11]  /*7e40*/  LOP3.LUT P0, RZ, R0, 0x3, R53, 0x48, !PT ;  /* 0x0000000300ff7812 */ /* 0x000ff60007804835 */
[----:B------:R-:W-:Y:S02]  /*7e50*/  @!UPT UIADD3 URZ, UPT, UPT, URZ, URZ, URZ ;  /* 0x000000fffffff290 */ /* 0x000fe4000fffe0ff */
[----:B------:R-:W-:Y:S05]  /*7e60*/  @!P0 BRA `(.L_x_130) ;  /* 0x0000000000408947 */ /* 0x000fea0003800000 */
[----:B------:R-:W1:Y:S01]  /*7e70*/  LDCU.64 UR8, c[0x4][0x70] ;  /* 0x01000e00ff0877ac */ /* 0x000e620008000a00 */
[----:B----4-:R-:W-:Y:S01]  /*7e80*/  MOV R3, 0x0 ;  /* 0x0000000000037802 */ /* 0x010fe20000000f00 */
[----:B------:R-:W-:Y:S02]  /*7e90*/  HFMA2 R12, -RZ, RZ, 0, 5.9604644775390625e-08 ;  /* 0x00000001ff0c7431 */ /* 0x000fe400000001ff */
[----:B------:R-:W-:Y:S02]  /*7ea0*/  IMAD.MOV.U32 R8, RZ, RZ, 0x192 ;  /* 0x00000192ff087424 */ /* 0x000fe400078e00ff */
[----:B------:R-:W-:Y:S01]  /*7eb0*/  IMAD.MOV.U32 R13, RZ, RZ, RZ ;  /* 0x000000ffff0d7224 */ /* 0x000fe200078e00ff */
[----:B------:R-:W2:Y:S01]  /*7ec0*/  LDCU.64 UR6, c[0x4][0x78] ;  /* 0x01000f00ff0677ac */ /* 0x000ea20008000a00 */
[----:B------:R-:W4:Y:S01]  /*7ed0*/  LDC.64 R2, c[0x4][R3] ;  /* 0x0100000003027b82 */ /* 0x000f220000000a00 */
[----:B------:R-:W5:Y:S01]  /*7ee0*/  LDCU.64 UR4, c[0x4][0x10] ;  /* 0x01000200ff0477ac */ /* 0x000f620008000a00 */
[----:B-1----:R-:W-:Y:S01]  /*7ef0*/  MOV R5, UR9 ;  /* 0x0000000900057c02 */ /* 0x002fe20008000f00 */
[----:B------:R-:W-:Y:S01]  /*7f00*/  IMAD.U32 R4, RZ, RZ, UR8 ;  /* 0x00000008ff047e24 */ /* 0x000fe2000f8e00ff */
[----:B--2---:R-:W-:Y:S01]  /*7f10*/  MOV R7, UR7 ;  /* 0x0000000700077c02 */ /* 0x004fe20008000f00 */
[----:B------:R-:W-:Y:S01]  /*7f20*/  IMAD.U32 R6, RZ, RZ, UR6 ;  /* 0x00000006ff067e24 */ /* 0x000fe2000f8e00ff */
[----:B-----5:R-:W-:Y:S01]  /*7f30*/  MOV R11, UR5 ;  /* 0x00000005000b7c02 */ /* 0x020fe20008000f00 */
[----:B------:R-:W-:Y:S02]  /*7f40*/  IMAD.U32 R10, RZ, RZ, UR4 ;  /* 0x00000004ff0a7e24 */ /* 0x000fe4000f8e00ff */
[----:B------:R-:W-:Y:S07]  /*7f50*/  LEPC R20, `(.L_x_130) ;  /* 0x000000001014794e */ /* 0x000fee0000000000 */
[----:B---34-:R-:W-:Y:S05]  /*7f60*/  CALL.ABS.NOINC R2 ;  /* 0x0000000002007343 */ /* 0x018fea0003c00000 */
.L_x_130:
[----:B------:R-:W-:Y:S01]  /*7f70*/  ISETP.NE.AND P6, PT, R72, RZ, PT ;  /* 0x000000ff4800720c */ /* 0x000fe20003fc5270 */
[----:B------:R-:W-:Y:S05]  /*7f80*/  WARPSYNC.ALL ;  /* 0x0000000000007948 */ /* 0x000fea0003800000 */
[----:B------:R-:W-:Y:S01]  /*7f90*/  R2UR UR4, R25 ;  /* 0x00000000190472ca */ /* 0x000fe200000e0000 */
[----:B------:R-:W-:Y:S01]  /*7fa0*/  IMAD.U32 R0, RZ, RZ, UR47 ;  /* 0x0000002fff007e24 */ /* 0x000fe2000f8e00ff */
[----:B------:R-:W-:Y:S01]  /*7fb0*/  LOP3.LUT R20, R44, 0xffffe000, RZ, 0xc0, !PT ;  /* 0xffffe0002c147812 */ /* 0x000fe200078ec0ff */
[----:B------:R-:W-:Y:S01]  /*7fc0*/  IMAD.U32 R21, RZ, RZ, UR53 ;  /* 0x00000035ff157e24 */ /* 0x000fe2000f8e00ff */
[----:B------:R-:W-:Y:S01]  /*7fd0*/  ISETP.NE.AND P0, PT, R67, RZ, PT ;  /* 0x000000ff4300720c */ /* 0x000fe20003f05270 */
[----:B------:R-:W-:Y:S02]  /*7fe0*/  BSSY.RECONVERGENT B0, `(.L_x_131) ;  /* 0x0000060000007945 */ /* 0x000fe40003800200 */
[----:B------:R-:W-:Y:S05]  /*7ff0*/  @P6 LEA R0, R0, UR43, 0x3 ;  /* 0x0000002b00006c11 */ /* 0x000fea000f8e18ff */
[----:B------:R-:W-:Y:S01]  /*8000*/  @P6 VIADD R0, R0, 0x60 ;  /* 0x0000006000006836 */ /* 0x000fe20000000000 */
[----:B----4-:R-:W1:Y:S04]  /*8010*/  LDTM.x16 R4, tmem[UR4+0x10] ;  /* 0x00001004000479ee */ /* 0x010e680008240000 */
[----:B------:R-:W-:Y:S01]  /*8020*/  @P6 PRMT R21, R21, 0x654, R0 ;  /* 0x0000065415156816 */ /* 0x000fe20000000000 */
[C---:B-1----:R-:W-:Y:S01]  /*8030*/  FMUL R0, R24.reuse, R4 ;  /* 0x0000000418007220 */ /* 0x042fe20000400000 */
[C---:B------:R-:W-:Y:S01]  /*8040*/  FMUL R4, R24.reuse, R8 ;  /* 0x0000000818047220 */ /* 0x040fe20000400000 */
[C---:B------:R-:W-:Y:S01]  /*8050*/  FMUL R8, R24.reuse, R12 ;  /* 0x0000000c18087220 */ /* 0x040fe20000400000 */
[C---:B------:R-:W-:Y:S01]  /*8060*/  FMUL R12, R24.reuse, R16 ;  /* 0x00000010180c7220 */ /* 0x040fe20000400000 */
[----:B------:R-:W-:Y:S01]  /*8070*/  LOP3.LUT R16, R45, 0xffffe000, RZ, 0xc0, !PT ;  /* 0xffffe0002d107812 */ /* 0x000fe200078ec0ff */
[C---:B------:R-:W-:Y:S01]  /*8080*/  FMUL R2, R24.reuse, R5 ;  /* 0x0000000518027220 */ /* 0x040fe20000400000 */
[C---:B------:R-:W-:Y:S01]  /*8090*/  FMUL R3, R24.reuse, R6 ;  /* 0x0000000618037220 */ /* 0x040fe20000400000 */
[----:B------:R-:W-:Y:S01]  /*80a0*/  FMUL R5, R24, R9 ;  /* 0x0000000918057220 */ /* 0x000fe20000400000 */
[----:B------:R-:W-:Y:S01]  /*80b0*/  FFMA R28, R27, R20, R0 ;  /* 0x000000141b1c7223 */ /* 0x000fe20000000000 */
[----:B------:R-:W-:Y:S01]  /*80c0*/  LOP3.LUT R0, R46, 0xffffe000, RZ, 0xc0, !PT ;  /* 0xffffe0002e007812 */ /* 0x000fe200078ec0ff */
[C---:B------:R-:W-:Y:S01]  /*80d0*/  FMUL R6, R24.reuse, R10 ;  /* 0x0000000a18067220 */ /* 0x040fe20000400000 */
[C---:B------:R-:W-:Y:S01]  /*80e0*/  FMUL R9, R24.reuse, R13 ;  /* 0x0000000d18097220 */ /* 0x040fe20000400000 */
[C---:B------:R-:W-:Y:S01]  /*80f0*/  FMUL R10, R24.reuse, R14 ;  /* 0x0000000e180a7220 */ /* 0x040fe20000400000 */
[----:B------:R-:W-:Y:S01]  /*8100*/  F2FP.TF32.F32.PACK_B R28, R28 ;  /* 0x0000001cff1c723e */ /* 0x000fe200024050ff */
[C---:B------:R-:W-:Y:S01]  /*8110*/  FMUL R13, R24.reuse, R17 ;  /* 0x00000011180d7220 */ /* 0x040fe20000400000 */
[----:B------:R-:W-:Y:S01]  /*8120*/  LOP3.LUT R17, R47, 0xffffe000, RZ, 0xc0, !PT ;  /* 0xffffe0002f117812 */ /* 0x000fe200078ec0ff */
[----:B------:R-:W-:Y:S01]  /*8130*/  FMUL R14, R24, R18 ;  /* 0x00000012180e7220 */ /* 0x000fe20000400000 */
[----:B------:R-:W-:Y:S01]  /*8140*/  LOP3.LUT R18, R40, 0xffffe000, RZ, 0xc0, !PT ;  /* 0xffffe00028127812 */ /* 0x000fe200078ec0ff */
[----:B------:R-:W-:Y:S01]  /*8150*/  FFMA R29, R27, R16, R2 ;  /* 0x000000101b1d7223 */ /* 0x000fe20000000002 */
[----:B------:R-:W-:Y:S01]  /*8160*/  LOP3.LUT R2, R41, 0xffffe000, RZ, 0xc0, !PT ;  /* 0xffffe00029027812 */ /* 0x000fe200078ec0ff */
[----:B------:R-:W-:Y:S01]  /*8170*/  FMUL R7, R24, R7 ;  /* 0x0000000718077220 */ /* 0x000fe20000400000 */
[----:B------:R-:W-:Y:S01]  /*8180*/  LOP3.LUT R16, R33, 0xffffe000, RZ, 0xc0, !PT ;  /* 0xffffe00021107812 */ /* 0x000fe200078ec0ff */
[C---:B------:R-:W-:Y:S01]  /*8190*/  FFMA R30, R27.reuse, R0, R3 ;  /* 0x000000001b1e7223 */ /* 0x040fe20000000003 */
[----:B------:R-:W-:Y:S01]  /*81a0*/  LOP3.LUT R0, R42, 0xffffe000, RZ, 0xc0, !PT ;  /* 0xffffe0002a007812 */ /* 0x000fe200078ec0ff */
[C---:B------:R-:W-:Y:S01]  /*81b0*/  FFMA R31, R27.reuse, R17, R7 ;  /* 0x000000111b1f7223 */ /* 0x040fe20000000007 */
[----:B------:R-:W-:Y:S01]  /*81c0*/  F2FP.TF32.F32.PACK_B R29, R29 ;  /* 0x0000001dff1d723e */ /* 0x000fe200024050ff */
[C---:B------:R-:W-:Y:S01]  /*81d0*/  FFMA R4, R27.reuse, R18, R4 ;  /* 0x000000121b047223 */ /* 0x040fe20000000004 */
[----:B------:R-:W-:Y:S01]  /*81e0*/  F2FP.TF32.F32.PACK_B R30, R30 ;  /* 0x0000001eff1e723e */ /* 0x000fe200024050ff */
[----:B------:R-:W-:Y:S01]  /*81f0*/  FFMA R5, R27, R2, R5 ;  /* 0x000000021b057223 */ /* 0x000fe20000000005 */
[----:B------:R-:W-:Y:S01]  /*8200*/  LOP3.LUT R2, R43, 0xffffe000, RZ, 0xc0, !PT ;  /* 0xffffe0002b027812 */ /* 0x000fe200078ec0ff */
[----:B------:R-:W-:Y:S01]  /*8210*/  FMUL R11, R24, R11 ;  /* 0x0000000b180b7220 */ /* 0x000fe20000400000 */
[----:B------:R-:W-:Y:S01]  /*8220*/  F2FP.TF32.F32.PACK_B R31, R31 ;  /* 0x0000001fff1f723e */ /* 0x000fe200024050ff */
[C---:B------:R-:W-:Y:S01]  /*8230*/  FFMA R6, R27.reuse, R0, R6 ;  /* 0x000000001b067223 */ /* 0x040fe20000000006 */
[----:B------:R-:W-:Y:S01]  /*8240*/  LOP3.LUT R3, R32, 0xffffe000, RZ, 0xc0, !PT ;  /* 0xffffe00020037812 */ /* 0x000fe200078ec0ff */
[----:B------:R-:W-:Y:S01]  /*8250*/  FFMA R7, R27, R2, R11 ;  /* 0x000000021b077223 */ /* 0x000fe2000000000b */
[----:B------:R-:W-:Y:S01]  /*8260*/  F2FP.TF32.F32.PACK_B R4, R4 ;  /* 0x00000004ff04723e */ /* 0x000fe200024050ff */
[----:B------:R1:W-:Y:S01]  /*8270*/  STS.128 [R65+0x2000], R28 ;  /* 0x0020001c41007388 */ /* 0x0003e20000000c00 */
[----:B------:R-:W-:Y:S01]  /*8280*/  LOP3.LUT R0, R34, 0xffffe000, RZ, 0xc0, !PT ;  /* 0xffffe00022007812 */ /* 0x000fe200078ec0ff */
[----:B------:R-:W-:Y:S01]  /*8290*/  FMUL R15, R24, R15 ;  /* 0x0000000f180f7220 */ /* 0x000fe20000400000 */
[----:B------:R-:W-:Y:S01]  /*82a0*/  LOP3.LUT R2, R35, 0xffffe000, RZ, 0xc0, !PT ;  /* 0xffffe00023027812 */ /* 0x000fe200078ec0ff */
[C---:B------:R-:W-:Y:S01]  /*82b0*/  FFMA R8, R27.reuse, R3, R8 ;  /* 0x000000031b087223 */ /* 0x040fe20000000008 */
[----:B------:R-:W-:Y:S01]  /*82c0*/  F2FP.TF32.F32.PACK_B R5, R5 ;  /* 0x00000005ff05723e */ /* 0x000fe200024050ff */
[C---:B------:R-:W-:Y:S01]  /*82d0*/  FFMA R9, R27.reuse, R16, R9 ;  /* 0x000000101b097223 */ /* 0x040fe20000000009 */
[----:B------:R-:W-:Y:S01]  /*82e0*/  F2FP.TF32.F32.PACK_B R6, R6 ;  /* 0x00000006ff06723e */ /* 0x000fe200024050ff */
[C---:B------:R-:W-:Y:S01]  /*82f0*/  FFMA R10, R27.reuse, R0, R10 ;  /* 0x000000001b0a7223 */ /* 0x040fe2000000000a */
[----:B------:R-:W-:Y:S01]  /*8300*/  F2FP.TF32.F32.PACK_B R7, R7 ;  /* 0x00000007ff07723e */ /* 0x000fe200024050ff */
[----:B------:R-:W-:Y:S01]  /*8310*/  FFMA R11, R27, R2, R15 ;  /* 0x000000021b0b7223 */ /* 0x000fe2000000000f */
[----:B------:R-:W-:Y:S01]  /*8320*/  LOP3.LUT R0, R36, 0xffffe000, RZ, 0xc0, !PT ;  /* 0xffffe00024007812 */ /* 0x000fe200078ec0ff */
[----:B------:R-:W-:Y:S01]  /*8330*/  FMUL R19, R24, R19 ;  /* 0x0000001318137220 */ /* 0x000fe20000400000 */
        /* <DEDUP_REMOVED lines=16> */
[----:B------:R-:W-:Y:S02]  /*8440*/  F2FP.TF32.F32.PACK_B R15, R15 ;  /* 0x0000000fff0f723e */ /* 0x000fe400024050ff */
[----:B------:R-:W-:Y:S02]  /*8450*/  LEA R0, R26, UR43, 0x3 ;  /* 0x0000002b1a007c11 */ /* 0x000fe4000f8e18ff */
[----:B------:R-:W-:Y:S01]  /*8460*/  @P6 SHF.L.U32 R2, RZ, 0x1f, RZ ;  /* 0x0000001fff026819 */ /* 0x000fe200000006ff */
        /* <DEDUP_REMOVED lines=9> */
[----:B------:R-:W-:Y:S02]  /*8500*/  UIADD3 UR4, UP0, UPT, UR54, 0x680, URZ ;  /* 0x0000068036047890 */ /* 0x000fe4000ff1e0ff */
[----:B------:R-:W-:Y:S02]  /*8510*/  UIADD3 UR13, UPT, UPT, UR49, 0x10, URZ ;  /* 0x00000010310d7890 */ /* 0x000fe4000fffe0ff */
[----:B------:R-:W-:Y:S02]  /*8520*/  UIADD3 UR12, UPT, UPT, UR43, 0x2200, URZ ;  /* 0x000022002b0c7890 */ /* 0x000fe4000fffe0ff */
[----:B------:R-:W-:Y:S01]  /*8530*/  UIADD3.X UR5, UPT, UPT, URZ, UR55, URZ, UP0, !UPT ;  /* 0x00000037ff057290 */ /* 0x000fe200087fe4ff */
[----:B------:R-:W-:Y:S01]  /*8540*/  UMOV UR14, UR50 ;  /* 0x00000032000e7c82 */ /* 0x000fe20008000000 */
[----:B------:R-:W-:Y:S01]  /*8550*/  UMOV UR15, UR36 ;  /* 0x00000024000f7c82 */ /* 0x000fe20008000000 */
[----:B------:R-:W-:Y:S02]  /*8560*/  UIADD3 UR9, UPT, UPT, UR49, 0x90, URZ ;  /* 0x0000009031097890 */ /* 0x000fe4000fffe0ff */
[----:B------:R-:W-:Y:S01]  /*8570*/  UIADD3 UR8, UPT, UPT, UR43, 0x3200, URZ ;  /* 0x000032002b087890 */ /* 0x000fe2000fffe0ff */
[----:B------:R-:W-:Y:S03]  /*8580*/  UMOV UR10, UR50 ;  /* 0x00000032000a7c82 */ /* 0x000fe60008000000 */
[----:B------:R2:W-:Y:S01]  /*8590*/  UTMASTG.3D [UR12], [UR4] ;  /* 0x0000000c040073b5 */ /* 0x0005e20008010000 */
[----:B------:R-:W-:Y:S04]  /*85a0*/  UMOV UR11, UR36 ;  /* 0x00000024000b7c82 */ /* 0x000fe80008000000 */
[----:B------:R2:W-:Y:S01]  /*85b0*/  UTMASTG.3D [UR8], [UR4] ;  /* 0x00000008040073b5 */ /* 0x0005e20008010000 */
[----:B------:R0:W-:Y:S01]  /*85c0*/  UTMACMDFLUSH ;  /* 0x00000000000079b7 */ /* 0x0001e20000000000 */
[----:B--2---:R-:W-:Y:S04]  /*85d0*/  DEPBAR.LE SB0, 0x1 ;  /* 0x000080400000791a */ /* 0x004fe80000000000 */
.L_x_132:
[----:B------:R-:W-:Y:S05]  /*85e0*/  BSYNC.RECONVERGENT B0 ;  /* 0x0000000000007941 */ /* 0x000fea0003800200 */
.L_x_131:
[----:B------:R-:W-:Y:S01]  /*85f0*/  BAR.SYNC.DEFER_BLOCKING 0x1, 0x80 ;  /* 0x0042000000007b1d */ /* 0x000fe20000010000 */
[----:B------:R-:W-:Y:S04]  /*8600*/  UIADD3 UR4, UPT, UPT, UR47, 0x1, URZ ;  /* 0x000000012f047890 */ /* 0x000fe8000fffe0ff */
[----:B------:R-:W-:Y:S04]  /*8610*/  UISETP.NE.AND UP0, UPT, UR4, 0x4, UPT ;  /* 0x000000040400788c */ /* 0x000fe8000bf05270 */
[----:B------:R-:W-:Y:S01]  /*8620*/  USEL UR46, UR4, URZ, UP0 ;  /* 0x000000ff042e7287 */ /* 0x000fe20008000000 */
[----:B------:R2:W-:Y:S01]  /*8630*/  @P6 SYNCS.ARRIVE.TRANS64.RED.A1T0 RZ, [R21+URZ], RZ ;  /* 0x000000ff15ff69a7 */ /* 0x0005e200081004ff */
[----:B------:R-:W-:Y:S01]  /*8640*/  BSSY B1, `(.L_x_133) ;  /* 0x0000017000017945 */ /* 0x000fe20003800000 */
[----:B------:R-:W4:Y:S02]  /*8650*/  @P6 SYNCS.PHASECHK.TRANS64.TRYWAIT P0, [R0+URZ+0x40], R2 ;  /* 0x00004002000065a7 */ /* 0x000f2400080011ff */
[----:B----4-:R-:W-:Y:S01]  /*8660*/  @P6 SEL R74, RZ, 0x1, !P0 ;  /* 0x00000001ff4a6807 */ /* 0x010fe20004000000 */
[----:B--2---:R-:W-:Y:S06]  /*8670*/  @!P6 BRA `(.L_x_134) ;  /* 0x00000000004ce947 */ /* 0x004fec0003800000 */
        /* <DEDUP_REMOVED lines=9> */
[----:B------:R-:W-:Y:S04]  /*8710*/  SHF.L.U32 R6, RZ, 0x1f, RZ ;  /* 0x0000001fff067819 */ /* 0x000fe800000006ff */
[----:B------:R-:W1:Y:S02]  /*8720*/  SYNCS.PHASECHK.TRANS64.TRYWAIT P0, [R0+URZ+0x40], R6 ;  /* 0x00004006000075a7 */ /* 0x000e6400080011ff */
[----:B-1----:R-:W-:Y:S05]  /*8730*/  @!P0 BRA `(.L_x_137) ;  /* 0x0000004800c48947 */ /* 0x002fea0003800000 */
.L_x_136:
[----:B------:R-:W-:Y:S05]  /*8740*/  BSYNC B0 ;  /* 0x0000000000007941 */ /* 0x000fea0003800000 */
.L_x_135:
[----:B------:R-:W-:Y:S02]  /*8750*/  ISETP.NE.AND P0, PT, R75, RZ, PT ;  /* 0x000000ff4b00720c */ /* 0x000fe40003f05270 */
[----:B------:R-:W-:Y:S11]  /*8760*/  IADD3 R26, PT, PT, R26, 0x1, RZ ;  /* 0x000000011a1a7810 */ /* 0x000ff60007ffe0ff */
[----:B------:R2:W4:Y:S04]  /*8770*/  @P0 LDS.128 R44, [R5] ;  /* 0x00000000052c0984 */ /* 0x0005280000000c00 */
[----:B------:R2:W1:Y:S04]  /*8780*/  @P0 LDS.128 R40, [R4+0x10] ;  /* 0x0000100004280984 */ /* 0x0004680000000c00 */
[----:B------:R2:W1:Y:S04]  /*8790*/  @P0 LDS.128 R32, [R3+0x20] ;  /* 0x0000200003200984 */ /* 0x0004680000000c00 */
[----:B------:R2:W1:Y:S02]  /*87a0*/  @P0 LDS.128 R36, [R2+0x30] ;  /* 0x0000300002240984 */ /* 0x0004640000000c00 */
.L_x_134:
[----:B------:R-:W-:Y:S05]  /*87b0*/  BSYNC B1 ;  /* 0x0000000000017941 */ /* 0x000fea0003800000 */
.L_x_133:
[----:B-1----:R-:W-:Y:S05]  /*87c0*/  VIADD R0, R25, 0x20 ;  /* 0x0000002019007836 */ /* 0x002fea0000000000 */
[----:B------:R-:W-:Y:S04]  /*87d0*/  SHF.R.U32.HI R0, RZ, 0x15, R0 ;  /* 0x00000015ff007819 */ /* 0x000fe80000011600 */
[----:B------:R-:W-:Y:S11]  /*87e0*/  LOP3.LUT P0, RZ, R0, 0x3, R53, 0x48, !PT ;  /* 0x0000000300ff7812 */ /* 0x000ff60007804835 */
[----:B------:R-:W-:Y:S02]  /*87f0*/  @!UPT UIADD3 URZ, UPT, UPT, URZ, URZ, URZ ;  /* 0x000000fffffff290 */ /* 0x000fe4000fffe0ff */
[----:B------:R-:W-:Y:S05]  /*8800*/  @!P0 BRA `(.L_x_138) ;  /* 0x0000000000408947 */ /* 0x000fea0003800000 */
[----:B------:R-:W1:Y:S01]  /*8810*/  LDCU.64 UR8, c[0x4][0x70] ;  /* 0x01000e00ff0877ac */ /* 0x000e620008000a00 */
[----:B--2---:R-:W-:Y:S01]  /*8820*/  MOV R3, 0x0 ;  /* 0x0000000000037802 */ /* 0x004fe20000000f00 */
[----:B------:R-:W-:Y:S02]  /*8830*/  HFMA2 R12, -RZ, RZ, 0, 5.9604644775390625e-08 ;  /* 0x00000001ff0c7431 */ /* 0x000fe400000001ff */
[----:B------:R-:W-:Y:S02]  /*8840*/  IMAD.MOV.U32 R8, RZ, RZ, 0x192 ;  /* 0x00000192ff087424 */ /* 0x000fe400078e00ff */
[----:B------:R-:W-:Y:S01]  /*8850*/  IMAD.MOV.U32 R13, RZ, RZ, RZ ;  /* 0x000000ffff0d7224 */ /* 0x000fe200078e00ff */
[----:B------:R-:W2:Y:S01]  /*8860*/  LDCU.64 UR6, c[0x4][0x78] ;  /* 0x01000f00ff0677ac */ /* 0x000ea20008000a00 */
[----:B------:R-:W3:Y:S01]  /*8870*/  LDC.64 R2, c[0x4][R3] ;  /* 0x0100000003027b82 */ /* 0x000ee20000000a00 */
        /* <DEDUP_REMOVED lines=9> */
.L_x_138:
[----:B------:R-:W-:Y:S01]  /*8910*/  ISETP.NE.AND P6, PT, R72, RZ, PT ;  /* 0x000000ff4800720c */ /* 0x000fe20003fc5270 */
[----:B------:R-:W-:Y:S05]  /*8920*/  WARPSYNC.ALL ;  /* 0x0000000000007948 */ /* 0x000fea0003800000 */
[----:B------:R-:W-:Y:S01]  /*8930*/  R2UR UR4, R25 ;  /* 0x00000000190472ca */ /* 0x000fe200000e0000 */
[----:B------:R-:W-:Y:S01]  /*8940*/  IMAD.U32 R0, RZ, RZ, UR46 ;  /* 0x0000002eff007e24 */ /* 0x000fe2000f8e00ff */
[----:B----4-:R-:W-:Y:S01]  /*8950*/  LOP3.LUT R20, R44, 0xffffe000, RZ, 0xc0, !PT ;  /* 0xffffe0002c147812 */ /* 0x010fe200078ec0ff */
[----:B------:R-:W-:Y:S01]  /*8960*/  IMAD.U32 R21, RZ, RZ, UR53 ;  /* 0x00000035ff157e24 */ /* 0x000fe2000f8e00ff */
[----:B------:R-:W-:Y:S01]  /*8970*/  ISETP.NE.AND P0, PT, R67, RZ, PT ;  /* 0x000000ff4300720c */ /* 0x000fe20003f05270 */
[----:B------:R-:W-:Y:S02]  /*8980*/  BSSY.RECONVERGENT B0, `(.L_x_139) ;  /* 0x0000060000007945 */ /* 0x000fe40003800200 */
[----:B------:R-:W-:Y:S05]  /*8990*/  @P6 LEA R0, R0, UR43, 0x3 ;  /* 0x0000002b00006c11 */ /* 0x000fea000f8e18ff */
[----:B------:R-:W-:Y:S01]  /*89a0*/  @P6 VIADD R0, R0, 0x60 ;  /* 0x0000006000006836 */ /* 0x000fe20000000000 */
[----:B--2---:R-:W1:Y:S04]  /*89b0*/  LDTM.x16 R4, tmem[UR4+0x20] ;  /* 0x00002004000479ee */ /* 0x004e680008240000 */
        /* <DEDUP_REMOVED lines=92> */
.L_x_140:
[----:B------:R-:W-:Y:S05]  /*8f80*/  BSYNC.RECONVERGENT B0 ;  /* 0x0000000000007941 */ /* 0x000fea0003800200 */
.L_x_139:
[----:B------:R-:W-:Y:S01]  /*8f90*/  BAR.SYNC.DEFER_BLOCKING 0x1, 0x80 ;  /* 0x0042000000007b1d */ /* 0x000fe20000010000 */
[----:B------:R-:W-:Y:S01]  /*8fa0*/  UIADD3 UR4, UPT, UPT, UR46, 0x1, URZ ;  /* 0x000000012e047890 */ /* 0x000fe2000fffe0ff */
[----:B------:R-:W-:Y:S03]  /*8fb0*/  HFMA2 R76, -RZ, RZ, 0, 0 ;  /* 0x00000000ff4c7431 */ /* 0x000fe600000001ff */
        /* <DEDUP_REMOVED lines=19> */
.L_x_144:
[----:B------:R-:W-:Y:S05]  /*90f0*/  BSYNC B0 ;  /* 0x0000000000007941 */ /* 0x000fea0003800000 */
.L_x_143:
[----:B------:R-:W-:Y:S01]  /*9100*/  ISETP.NE.AND P0, PT, R75, RZ, PT ;  /* 0x000000ff4b00720c */ /* 0x000fe20003f05270 */
[----:B------:R-:W-:Y:S11]  /*9110*/  VIADD R26, R26, 0x1 ;  /* 0x000000011a1a7836 */ /* 0x000ff60000000000 */
[----:B------:R-:W-:Y:S01]  /*9120*/  @!UPT UIADD3 URZ, UPT, UPT, URZ, URZ, URZ ;  /* 0x000000fffffff290 */ /* 0x000fe2000fffe0ff */
[----:B------:R2:W4:Y:S04]  /*9130*/  @P0 LDS.128 R44, [R5] ;  /* 0x00000000052c0984 */ /* 0x0005280000000c00 */
[----:B------:R2:W1:Y:S04]  /*9140*/  @P0 LDS.128 R40, [R4+0x10] ;  /* 0x0000100004280984 */ /* 0x0004680000000c00 */
[----:B------:R2:W1:Y:S04]  /*9150*/  @P0 LDS.128 R32, [R3+0x20] ;  /* 0x0000200003200984 */ /* 0x0004680000000c00 */
[----:B------:R2:W1:Y:S01]  /*9160*/  @P0 LDS.128 R36, [R2+0x30] ;  /* 0x0000300002240984 */ /* 0x0004620000000c00 */
[C---:B------:R-:W-:Y:S04]  /*9170*/  ISETP.NE.AND P0, PT, R26.reuse, 0x4, PT ;  /* 0x000000041a00780c */ /* 0x040fe80003f05270 */
[----:B------:R-:W-:Y:S02]  /*9180*/  SEL R26, R26, RZ, P0 ;  /* 0x000000ff1a1a7207 */ /* 0x000fe40000000000 */
[----:B------:R-:W-:Y:S02]  /*9190*/  SEL R76, RZ, 0x1, P0 ;  /* 0x00000001ff4c7807 */ /* 0x000fe40000000000 */
.L_x_142:
[----:B------:R-:W-:Y:S05]  /*91a0*/  BSYNC B1 ;  /* 0x0000000000017941 */ /* 0x000fea0003800000 */
.L_x_141:
        /* <DEDUP_REMOVED lines=21> */
.L_x_146:
        /* <DEDUP_REMOVED lines=79> */
[----:B------:R-:W-:Y:S01]  /*97f0*/  @P6 SHF.L.U32 R2, R76, 0x1f, RZ ;  /* 0x0000001f4c026819 */ /* 0x000fe200000006ff */
        /* <DEDUP_REMOVED lines=23> */
.L_x_148:
[----:B------:R-:W-:Y:S05]  /*9970*/  BSYNC.RECONVERGENT B0 ;  /* 0x0000000000007941 */ /* 0x000fea0003800200 */
.L_x_147:
        /* <DEDUP_REMOVED lines=18> */
[----:B------:R-:W-:Y:S04]  /*9aa0*/  SHF.L.U32 R6, R76, 0x1f, RZ ;  /* 0x0000001f4c067819 */ /* 0x000fe800000006ff */
[----:B------:R-:W1:Y:S02]  /*9ab0*/  SYNCS.PHASECHK.TRANS64.TRYWAIT P0, [R0+URZ+0x40], R6 ;  /* 0x00004006000075a7 */ /* 0x000e6400080011ff */
[----:B-1----:R-:W-:Y:S05]  /*9ac0*/  @!P0 BRA `(.L_x_153) ;  /* 0x0000003800088947 */ /* 0x002fea0003800000 */
.L_x_152:
[----:B------:R-:W-:Y:S05]  /*9ad0*/  BSYNC B0 ;  /* 0x0000000000007941 */ /* 0x000fea0003800000 */
.L_x_151:
[----:B------:R-:W-:Y:S01]  /*9ae0*/  ISETP.NE.AND P0, PT, R75, RZ, PT ;  /* 0x000000ff4b00720c */ /* 0x000fe20003f05270 */
[----:B------:R-:W-:Y:S11]  /*9af0*/  VIADD R26, R26, 0x1 ;  /* 0x000000011a1a7836 */ /* 0x000ff60000000000 */
[----:B------:R-:W-:Y:S01]  /*9b00*/  @!UPT UIADD3 URZ, UPT, UPT, URZ, URZ, URZ ;  /* 0x000000fffffff290 */ /* 0x000fe2000fffe0ff */
[----:B------:R2:W4:Y:S04]  /*9b10*/  @P0 LDS.128 R44, [R5] ;  /* 0x00000000052c0984 */ /* 0x0005280000000c00 */
[----:B------:R2:W2:Y:S04]  /*9b20*/  @P0 LDS.128 R40, [R4+0x10] ;  /* 0x0000100004280984 */ /* 0x0004a80000000c00 */
[----:B------:R2:W2:Y:S04]  /*9b30*/  @P0 LDS.128 R32, [R3+0x20] ;  /* 0x0000200003200984 */ /* 0x0004a80000000c00 */
[----:B------:R2:W2:Y:S01]  /*9b40*/  @P0 LDS.128 R36, [R2+0x30] ;  /* 0x0000300002240984 */ /* 0x0004a20000000c00 */
[C---:B------:R-:W-:Y:S04]  /*9b50*/  ISETP.NE.AND P0, PT, R26.reuse, 0x4, PT ;  /* 0x000000041a00780c */ /* 0x040fe80003f05270 */
[----:B-1----:R-:W-:Y:S02]  /*9b60*/  SEL R0, RZ, 0x1, P0 ;  /* 0x00000001ff007807 */ /* 0x002fe40000000000 */
[----:B------:R-:W-:Y:S02]  /*9b70*/  SEL R26, R26, RZ, P0 ;  /* 0x000000ff1a1a7207 */ /* 0x000fe40000000000 */
[----:B------:R-:W-:Y:S02]  /*9b80*/  LOP3.LUT R76, R76, R0, RZ, 0x3c, !PT ;  /* 0x000000004c4c7212 */ /* 0x000fe400078e3cff */
.L_x_150:
[----:B------:R-:W-:Y:S05]  /*9b90*/  BSYNC B1 ;  /* 0x0000000000017941 */ /* 0x000fea0003800000 */
.L_x_149:
[----:B------:R-:W-:Y:S05]  /*9ba0*/  VIADD R0, R25, 0x40 ;  /* 0x0000004019007836 */ /* 0x000fea0000000000 */
[----:B------:R-:W-:Y:S04]  /*9bb0*/  SHF.R.U32.HI R0, RZ, 0x15, R0 ;  /* 0x00000015ff007819 */ /* 0x000fe80000011600 */
[----:B------:R-:W-:Y:S11]  /*9bc0*/  LOP3.LUT P0, RZ, R0, 0x3, R53, 0x48, !PT ;  /* 0x0000000300ff7812 */ /* 0x000ff60007804835 */
[----:B------:R-:W-:Y:S02]  /*9bd0*/  @!UPT UIADD3 URZ, UPT, UPT, URZ, URZ, URZ ;  /* 0x000000fffffff290 */ /* 0x000fe4000fffe0ff */
[----:B------:R-:W-:Y:S05]  /*9be0*/  @!P0 BRA `(.L_x_154) ;  /* 0x0000000000408947 */ /* 0x000fea0003800000 */
[----:B------:R-:W5:Y:S01]  /*9bf0*/  LDCU.64 UR8, c[0x4][0x70] ;  /* 0x01000e00ff0877ac */ /* 0x000f620008000a00 */
[----:B--2---:R-:W-:Y:S01]  /*9c00*/  MOV R3, 0x0 ;  /* 0x0000000000037802 */ /* 0x004fe20000000f00 */
[----:B-1----:R-:W-:Y:S02]  /*9c10*/  HFMA2 R12, -RZ, RZ, 0, 5.9604644775390625e-08 ;  /* 0x00000001ff0c7431 */ /* 0x002fe400000001ff */
[----:B------:R-:W-:Y:S02]  /*9c20*/  IMAD.MOV.U32 R8, RZ, RZ, 0x192 ;  /* 0x00000192ff087424 */ /* 0x000fe400078e00ff */
[----:B------:R-:W-:Y:S01]  /*9c30*/  IMAD.MOV.U32 R13, RZ, RZ, RZ ;  /* 0x000000ffff0d7224 */ /* 0x000fe200078e00ff */
[----:B------:R-:W1:Y:S01]  /*9c40*/  LDCU.64 UR6, c[0x4][0x78] ;  /* 0x01000f00ff0677ac */ /* 0x000e620008000a00 */
[----:B------:R-:W2:Y:S01]  /*9c50*/  LDC.64 R2, c[0x4][R3] ;  /* 0x0100000003027b82 */ /* 0x000ea20000000a00 */
[----:B------:R-:W3:Y:S01]  /*9c60*/  LDCU.64 UR4, c[0x4][0x10] ;  /* 0x01000200ff0477ac */ /* 0x000ee20008000a00 */
[----:B-----5:R-:W-:Y:S01]  /*9c70*/  MOV R5, UR9 ;  /* 0x0000000900057c02 */ /* 0x020fe20008000f00 */
[----:B------:R-:W-:Y:S01]  /*9c80*/  IMAD.U32 R4, RZ, RZ, UR8 ;  /* 0x00000008ff047e24 */ /* 0x000fe2000f8e00ff */
[----:B-1----:R-:W-:Y:S01]  /*9c90*/  MOV R7, UR7 ;  /* 0x0000000700077c02 */ /* 0x002fe20008000f00 */
[----:B------:R-:W-:Y:S01]  /*9ca0*/  IMAD.U32 R6, RZ, RZ, UR6 ;  /* 0x00000006ff067e24 */ /* 0x000fe2000f8e00ff */
[----:B---3--:R-:W-:Y:S01]  /*9cb0*/  MOV R11, UR5 ;  /* 0x00000005000b7c02 */ /* 0x008fe20008000f00 */
[----:B------:R-:W-:Y:S02]  /*9cc0*/  IMAD.U32 R10, RZ, RZ, UR4 ;  /* 0x00000004ff0a7e24 */ /* 0x000fe4000f8e00ff */
[----:B------:R-:W-:Y:S07]  /*9cd0*/  LEPC R20, `(.L_x_154) ;  /* 0x000000001014794e */ /* 0x000fee0000000000 */
[----:B--2-4-:R-:W-:Y:S05]  /*9ce0*/  CALL.ABS.NOINC R2 ;  /* 0x0000000002007343 */ /* 0x014fea0003c00000 */
.L_x_154:
        /* <DEDUP_REMOVED lines=10> */
[----:B-12---:R-:W1:Y:S04]  /*9d90*/  LDTM.x16 R4, tmem[UR4+0x40] ;  /* 0x00004004000479ee */ /* 0x006e680008240000 */
        /* <DEDUP_REMOVED lines=37> */
[----:B------:R1:W-:Y:S01]  /*9ff0*/  STS.128 [R65], R28 ;  /* 0x0000001c41007388 */ /* 0x0003e20000000c00 */
        /* <DEDUP_REMOVED lines=40> */
[----:B------:R-:W-:Y:S02]  /*a280*/  UIADD3 UR4, UPT, UPT, UR43, 0x200, URZ ;  /* 0x000002002b047890 */ /* 0x000fe4000fffe0ff */
[----:B------:R-:W-:Y:S01]  /*a290*/  UIADD3 UR9, UPT, UPT, UR49, 0x40, URZ ;  /* 0x0000004031097890 */ /* 0x000fe2000fffe0ff */
[----:B------:R-:W-:Y:S01]  /*a2a0*/  UMOV UR10, UR50 ;  /* 0x00000032000a7c82 */ /* 0x000fe20008000000 */
[----:B------:R-:W-:Y:S02]  /*a2b0*/  UMOV UR11, UR36 ;  /* 0x00000024000b7c82 */ /* 0x000fe40008000000 */
[----:B------:R-:W-:Y:S01]  /*a2c0*/  MOV R57, UR4 ;  /* 0x0000000400397c02 */ /* 0x000fe20008000f00 */
[----:B------:R-:W-:Y:S02]  /*a2d0*/  UIADD3 UR4, UP0, UPT, UR54, 0x680, URZ ;  /* 0x0000068036047890 */ /* 0x000fe4000ff1e0ff */
[----:B------:R-:W-:Y:S01]  /*a2e0*/  UIADD3 UR13, UPT, UPT, UR49, 0xc0, URZ ;  /* 0x000000c0310d7890 */ /* 0x000fe2000fffe0ff */
[----:B------:R-:W-:Y:S01]  /*a2f0*/  R2UR UR8, R57 ;  /* 0x00000000390872ca */ /* 0x000fe200000e0000 */
[----:B------:R-:W-:Y:S02]  /*a300*/  UIADD3.X UR5, UPT, UPT, URZ, UR55, URZ, UP0, !UPT ;  /* 0x00000037ff057290 */ /* 0x000fe400087fe4ff */
[----:B------:R-:W-:Y:S01]  /*a310*/  UIADD3 UR12, UPT, UPT, UR43, 0x1200, URZ ;  /* 0x000012002b0c7890 */ /* 0x000fe2000fffe0ff */
[----:B------:R-:W-:Y:S01]  /*a320*/  UMOV UR14, UR50 ;  /* 0x00000032000e7c82 */ /* 0x000fe20008000000 */
[----:B------:R-:W-:Y:S08]  /*a330*/  UMOV UR15, UR36 ;  /* 0x00000024000f7c82 */ /* 0x000ff00008000000 */
[----:B------:R2:W-:Y:S01]  /*a340*/  UTMASTG.3D [UR8], [UR4] ;  /* 0x00000008040073b5 */ /* 0x0005e20008010000 */
[----:B------:R2:W-:Y:S01]  /*a350*/  UTMASTG.3D [UR12], [UR4] ;  /* 0x0000000c040073b5 */ /* 0x0005e20008010000 */
[----:B------:R0:W-:Y:S01]  /*a360*/  UTMACMDFLUSH ;  /* 0x00000000000079b7 */ /* 0x0001e20000000000 */
[----:B--2---:R-:W-:Y:S04]  /*a370*/  DEPBAR.LE SB0, 0x1 ;  /* 0x000080400000791a */ /* 0x004fe80000000000 */
.L_x_156:
[----:B------:R-:W-:Y:S05]  /*a380*/  BSYNC.RECONVERGENT B0 ;  /* 0x0000000000007941 */ /* 0x000fea0003800200 */
.L_x_155:
        /* <DEDUP_REMOVED lines=21> */
.L_x_160:
[----:B------:R-:W-:Y:S05]  /*a4e0*/  BSYNC B0 ;  /* 0x0000000000007941 */ /* 0x000fea0003800000 */
.L_x_159:
        /* <DEDUP_REMOVED lines=11> */
.L_x_158:
[----:B------:R-:W-:Y:S05]  /*a5a0*/  BSYNC B1 ;  /* 0x0000000000017941 */ /* 0x000fea0003800000 */
.L_x_157:
        /* <DEDUP_REMOVED lines=21> */
.L_x_162:
        /* <DEDUP_REMOVED lines=103> */
.L_x_164:
[----:B------:R-:W-:Y:S05]  /*ad70*/  BSYNC.RECONVERGENT B0 ;  /* 0x0000000000007941 */ /* 0x000fea0003800200 */
.L_x_163:
        /* <DEDUP_REMOVED lines=21> */
.L_x_168:
[----:B------:R-:W-:Y:S05]  /*aed0*/  BSYNC B0 ;  /* 0x0000000000007941 */ /* 0x000fea0003800000 */
.L_x_167:
        /* <DEDUP_REMOVED lines=11> */
.L_x_166:
[----:B------:R-:W-:Y:S05]  /*af90*/  BSYNC B1 ;  /* 0x0000000000017941 */ /* 0x000fea0003800000 */
.L_x_165:
        /* <DEDUP_REMOVED lines=21> */
.L_x_170:
        /* <DEDUP_REMOVED lines=103> */
.L_x_172:
[----:B------:R-:W-:Y:S05]  /*b760*/  BSYNC.RECONVERGENT B0 ;  /* 0x0000000000007941 */ /* 0x000fea0003800200 */
.L_x_171:
        /* <DEDUP_REMOVED lines=21> */
.L_x_176:
[----:B------:R-:W-:Y:S05]  /*b8c0*/  BSYNC B0 ;  /* 0x0000000000007941 */ /* 0x000fea0003800000 */
.L_x_175:
[----:B------:R-:W-:Y:S11]  /*b8d0*/  ISETP.NE.AND P0, PT, R75, RZ, PT ;  /* 0x000000ff4b00720c */ /* 0x000ff60003f05270 */
[----:B------:R-:W-:Y:S02]  /*b8e0*/  @!UPT UIADD3 URZ, UPT, UPT, URZ, URZ, URZ ;  /* 0x000000fffffff290 */ /* 0x000fe4000fffe0ff */
[----:B------:R2:W4:Y:S04]  /*b8f0*/  @P0 LDS.128 R44, [R4] ;  /* 0x00000000042c0984 */ /* 0x0005280000000c00 */
[----:B------:R2:W1:Y:S04]  /*b900*/  @P0 LDS.128 R40, [R3+0x10] ;  /* 0x0000100003280984 */ /* 0x0004680000000c00 */
[----:B------:R2:W1:Y:S04]  /*b910*/  @P0 LDS.128 R32, [R2+0x20] ;  /* 0x0000200002200984 */ /* 0x0004680000000c00 */
[----:B------:R2:W1:Y:S02]  /*b920*/  @P0 LDS.128 R36, [R26+0x30] ;  /* 0x000030001a240984 */ /* 0x0004640000000c00 */
.L_x_174:
[----:B------:R-:W-:Y:S05]  /*b930*/  BSYNC B1 ;  /* 0x0000000000017941 */ /* 0x000fea0003800000 */
.L_x_173:
        /* <DEDUP_REMOVED lines=21> */
.L_x_178:
[----:B------:R-:W-:Y:S01]  /*ba90*/  ISETP.NE.AND P0, PT, R67, RZ, PT ;  /* 0x000000ff4300720c */ /* 0x000fe20003f05270 */
[----:B------:R-:W-:Y:S05]  /*baa0*/  WARPSYNC.ALL ;  /* 0x0000000000007948 */ /* 0x000fea0003800000 */
[----:B------:R-:W-:Y:S01]  /*bab0*/  R2UR UR4, R25 ;  /* 0x00000000190472ca */ /* 0x000fe200000e0000 */
[----:B------:R-:W-:Y:S01]  /*bac0*/  VIADD R73, R73, 0xd0 ;  /* 0x000000d049497836 */ /* 0x000fe20000000000 */
[----:B----4-:R-:W-:Y:S01]  /*bad0*/  LOP3.LUT R0, R44, 0xffffe000, RZ, 0xc0, !PT ;  /* 0xffffe0002c007812 */ /* 0x010fe200078ec0ff */
[----:B------:R-:W-:Y:S01]  /*bae0*/  BSSY.RECONVERGENT B0, `(.L_x_179) ;  /* 0x000005e000007945 */ /* 0x000fe20003800200 */
[----:B--2---:R-:W-:Y:S02]  /*baf0*/  LOP3.LUT R2, R45, 0xffffe000, RZ, 0xc0, !PT ;  /* 0xffffe0002d027812 */ /* 0x004fe400078ec0ff */
[----:B------:R-:W-:Y:S02]  /*bb00*/  LOP3.LUT R3, R46, 0xffffe000, RZ, 0xc0, !PT ;  /* 0xffffe0002e037812 */ /* 0x000fe400078ec0ff */
[----:B------:R-:W-:Y:S02]  /*bb10*/  LOP3.LUT R20, R47, 0xffffe000, RZ, 0xc0, !PT ;  /* 0xffffe0002f147812 */ /* 0x000fe400078ec0ff */
[----:B------:R-:W-:Y:S02]  /*bb20*/  LOP3.LUT R21, R40, 0xffffe000, RZ, 0xc0, !PT ;  /* 0xffffe00028157812 */ /* 0x000fe400078ec0ff */
[----:B------:R-:W-:Y:S01]  /*bb30*/  LOP3.LUT R25, R41, 0xffffe000, RZ, 0xc0, !PT ;  /* 0xffffe00029197812 */ /* 0x000fe200078ec0ff */
[----:B------:R-:W1:Y:S01]  /*bb40*/  LDTM.x16 R4, tmem[UR4+0x70] ;  /* 0x00007004000479ee */ /* 0x000e620008240000 */
[----:B------:R-:W-:Y:S01]  /*bb50*/  LOP3.LUT R26, R42, 0xffffe000, RZ, 0xc0, !PT ;  /* 0xffffe0002a1a7812 */ /* 0x000fe200078ec0ff */
[----:B------:R-:W-:Y:S01]  /*bb60*/  NOP ;  /* 0x0000000000007918 */ /* 0x000fe20000000000 */
[----:B------:R-:W-:Y:S02]  /*bb70*/  LOP3.LUT R28, R43, 0xffffe000, RZ, 0xc0, !PT ;  /* 0xffffe0002b1c7812 */ /* 0x000fe400078ec0ff */
[----:B------:R-:W-:Y:S02]  /*bb80*/  LOP3.LUT R73, R73, 0xfefffff8, RZ, 0xc0, !PT ;  /* 0xfefffff849497812 */ /* 0x000fe400078ec0ff */
[----:B------:R-:W-:Y:S02]  /*bb90*/  LOP3.LUT R29, R32, 0xffffe000, RZ, 0xc0, !PT ;  /* 0xffffe000201d7812 */ /* 0x000fe400078ec0ff */
[----:B------:R-:W-:Y:S01]  /*bba0*/  LOP3.LUT R30, R33, 0xffffe000, RZ, 0xc0, !PT ;  /* 0xffffe000211e7812 */ /* 0x000fe200078ec0ff */
[----:B-1----:R1:W-:Y:S01]  /*bbb0*/  SYNCS.ARRIVE.TRANS64.RED.A1T0 RZ, [R73+URZ], RZ ;  /* 0x000000ff49ff79a7 */ /* 0x0023e200081004ff */
[----:B------:R-:W-:Y:S02]  /*bbc0*/  LOP3.LUT R31, R34, 0xffffe000, RZ, 0xc0, !PT ;  /* 0xffffe000221f7812 */ /* 0x000fe400078ec0ff */
[----:B------:R-:W-:Y:S02]  /*bbd0*/  LOP3.LUT R32, R35, 0xffffe000, RZ, 0xc0, !PT ;  /* 0xffffe00023207812 */ /* 0x000fe400078ec0ff */
[----:B------:R-:W-:Y:S02]  /*bbe0*/  LOP3.LUT R33, R36, 0xffffe000, RZ, 0xc0, !PT ;  /* 0xffffe00024217812 */ /* 0x000fe400078ec0ff */
[----:B------:R-:W-:Y:S02]  /*bbf0*/  LOP3.LUT R34, R37, 0xffffe000, RZ, 0xc0, !PT ;  /* 0xffffe00025227812 */ /* 0x000fe400078ec0ff */
[----:B------:R-:W-:Y:S02]  /*bc00*/  LOP3.LUT R35, R38, 0xffffe000, RZ, 0xc0, !PT ;  /* 0xffffe00026237812 */ /* 0x000fe400078ec0ff */
[----:B------:R-:W-:Y:S01]  /*bc10*/  LOP3.LUT R36, R39, 0xffffe000, RZ, 0xc0, !PT ;  /* 0xffffe00027247812 */ /* 0x000fe200078ec0ff */
[C---:B------:R-:W-:Y:S01]  /*bc20*/  FMUL R4, R24.reuse, R4 ;  /* 0x0000000418047220 */ /* 0x040fe20000400000 */
[C---:B------:R-:W-:Y:S01]  /*bc30*/  FMUL R5, R24.reuse, R5 ;  /* 0x0000000518057220 */ /* 0x040fe20000400000 */
[C---:B------:R-:W-:Y:S01]  /*bc40*/  FMUL R6, R24.reuse, R6 ;  /* 0x0000000618067220 */ /* 0x040fe20000400000 */
[C---:B------:R-:W-:Y:S01]  /*bc50*/  FMUL R7, R24.reuse, R7 ;  /* 0x0000000718077220 */ /* 0x040fe20000400000 */
[C---:B------:R-:W-:Y:S01]  /*bc60*/  FFMA R4, R27.reuse, R0, R4 ;  /* 0x000000001b047223 */ /* 0x040fe20000000004 */
[C---:B------:R-:W-:Y:S01]  /*bc70*/  FFMA R5, R27.reuse, R2, R5 ;  /* 0x000000021b057223 */ /* 0x040fe20000000005 */
[C---:B------:R-:W-:Y:S01]  /*bc80*/  FFMA R6, R27.reuse, R3, R6 ;  /* 0x000000031b067223 */ /* 0x040fe20000000006 */
[C---:B------:R-:W-:Y:S01]  /*bc90*/  FFMA R7, R27.reuse, R20, R7 ;  /* 0x000000141b077223 */ /* 0x040fe20000000007 */
[C---:B------:R-:W-:Y:S01]  /*bca0*/  FMUL R8, R24.reuse, R8 ;  /* 0x0000000818087220 */ /* 0x040fe20000400000 */
[C---:B------:R-:W-:Y:S01]  /*bcb0*/  FMUL R9, R24.reuse, R9 ;  /* 0x0000000918097220 */ /* 0x040fe20000400000 */
[C---:B------:R-:W-:Y:S01]  /*bcc0*/  FMUL R10, R24.reuse, R10 ;  /* 0x0000000a180a7220 */ /* 0x040fe20000400000 */
[C---:B------:R-:W-:Y:S01]  /*bcd0*/  FMUL R11, R24.reuse, R11 ;  /* 0x0000000b180b7220 */ /* 0x040fe20000400000 */
[----:B------:R-:W-:Y:S01]  /*bce0*/  F2FP.TF32.F32.PACK_B R4, R4 ;  /* 0x00000004ff04723e */ /* 0x000fe200024050ff */
[C---:B------:R-:W-:Y:S01]  /*bcf0*/  FFMA R8, R27.reuse, R21, R8 ;  /* 0x000000151b087223 */ /* 0x040fe20000000008 */
[----:B------:R-:W-:Y:S01]  /*bd00*/  F2FP.TF32.F32.PACK_B R5, R5 ;  /* 0x00000005ff05723e */ /* 0x000fe200024050ff */
[C---:B------:R-:W-:Y:S01]  /*bd10*/  FFMA R9, R27.reuse, R25, R9 ;  /* 0x000000191b097223 */ /* 0x040fe20000000009 */
[----:B------:R-:W-:Y:S01]  /*bd20*/  F2FP.TF32.F32.PACK_B R6, R6 ;  /* 0x00000006ff06723e */ /* 0x000fe200024050ff */
[C---:B------:R-:W-:Y:S01]  /*bd30*/  FFMA R10, R27.reuse, R26, R10 ;  /* 0x0000001a1b0a7223 */ /* 0x040fe2000000000a */
[----:B------:R-:W-:Y:S01]  /*bd40*/  F2FP.TF32.F32.PACK_B R7, R7 ;  /* 0x00000007ff07723e */ /* 0x000fe200024050ff */
[C---:B------:R-:W-:Y:S01]  /*bd50*/  FFMA R11, R27.reuse, R28, R11 ;  /* 0x0000001c1b0b7223 */ /* 0x040fe2000000000b */
[C---:B------:R-:W-:Y:S01]  /*bd60*/  FMUL R12, R24.reuse, R12 ;  /* 0x0000000c180c7220 */ /* 0x040fe20000400000 */
[----:B------:R-:W-:Y:S01]  /*bd70*/  F2FP.TF32.F32.PACK_B R8, R8 ;  /* 0x00000008ff08723e */ /* 0x000fe200024050ff */
[C---:B------:R-:W-:Y:S01]  /*bd80*/  FMUL R13, R24.reuse, R13 ;  /* 0x0000000d180d7220 */ /* 0x040fe20000400000 */
[----:B------:R1:W-:Y:S01]  /*bd90*/  STS.128 [R65+0x6000], R4 ;  /* 0x0060000441007388 */ /* 0x0003e20000000c00 */
        /* <DEDUP_REMOVED lines=8> */
[C---:B------:R-:W-:Y:S01]  /*be20*/  FFMA R15, R27.reuse, R32, R15 ;  /* 0x000000201b0f7223 */ /* 0x040fe2000000000f */
[C---:B------:R-:W-:Y:S01]  /*be30*/  FMUL R16, R24.reuse, R16 ;  /* 0x0000001018107220 */ /* 0x040fe20000400000 */
[----:B------:R-:W-:Y:S01]  /*be40*/  F2FP.TF32.F32.PACK_B R12, R12 ;  /* 0x0000000cff0c723e */ /* 0x000fe200024050ff */
[----:B------:R1:W-:Y:S01]  /*be50*/  STS.128 [R64+0x6010], R8 ;  /* 0x0060100840007388 */ /* 0x0003e20000000c00 */
[C---:B------:R-:W-:Y:S01]  /*be60*/  FMUL R17, R24.reuse, R17 ;  /* 0x0000001118117220 */ /* 0x040fe20000400000 */
[C---:B------:R-:W-:Y:S01]  /*be70*/  FMUL R18, R24.reuse, R18 ;  /* 0x0000001218127220 */ /* 0x040fe20000400000 */
[----:B------:R-:W-:Y:S01]  /*be80*/  FMUL R19, R24, R19 ;  /* 0x0000001318137220 */ /* 0x000fe20000400000 */
[----:B------:R-:W-:Y:S01]  /*be90*/  F2FP.TF32.F32.PACK_B R13, R13 ;  /* 0x0000000dff0d723e */ /* 0x000fe200024050ff */
[C---:B------:R-:W-:Y:S01]  /*bea0*/  FFMA R16, R27.reuse, R33, R16 ;  /* 0x000000211b107223 */ /* 0x040fe20000000010 */
[----:B------:R-:W-:Y:S01]  /*beb0*/  F2FP.TF32.F32.PACK_B R14, R14 ;  /* 0x0000000eff0e723e */ /* 0x000fe200024050ff */
[C---:B------:R-:W-:Y:S01]  /*bec0*/  FFMA R17, R27.reuse, R34, R17 ;  /* 0x000000221b117223 */ /* 0x040fe20000000011 */
[----:B------:R-:W-:Y:S01]  /*bed0*/  F2FP.TF32.F32.PACK_B R15, R15 ;  /* 0x0000000fff0f723e */ /* 0x000fe200024050ff */
[C---:B------:R-:W-:Y:S01]  /*bee0*/  FFMA R18, R27.reuse, R35, R18 ;  /* 0x000000231b127223 */ /* 0x040fe20000000012 */
[----:B------:R-:W-:Y:S01]  /*bef0*/  FFMA R19, R27, R36, R19 ;  /* 0x000000241b137223 */ /* 0x000fe20000000013 */
[----:B------:R-:W-:Y:S02]  /*bf00*/  F2FP.TF32.F32.PACK_B R16, R16 ;  /* 0x00000010ff10723e */ /* 0x000fe400024050ff */
[----:B------:R1:W-:Y:S01]  /*bf10*/  STS.128 [R63+0x6020], R12 ;  /* 0x0060200c3f007388 */ /* 0x0003e20000000c00 */
[----:B------:R-:W-:Y:S02]  /*bf20*/  F2FP.TF32.F32.PACK_B R17, R17 ;  /* 0x00000011ff11723e */ /* 0x000fe400024050ff */
        /* <DEDUP_REMOVED lines=25> */
.L_x_180:
[----:B------:R-:W-:Y:S05]  /*c0c0*/  BSYNC.RECONVERGENT B0 ;  /* 0x0000000000007941 */ /* 0x000fea0003800200 */
.L_x_179:
[----:B------:R-:W-:Y:S01]  /*c0d0*/  BAR.SYNC.DEFER_BLOCKING 0x1, 0x80 ;  /* 0x0042000000007b1d */ /* 0x000fe20000010000 */
[----:B------:R-:W-:Y:S01]  /*c0e0*/  UISETP.NE.AND UP0, UPT, UR52, -0x8, UPT ;  /* 0xfffffff83400788c */ /* 0x000fe2000bf05270 */
[----:B------:R-:W-:Y:S08]  /*c0f0*/  IADD3 R22, PT, PT, R22, 0x1, RZ ;  /* 0x0000000116167810 */ /* 0x000ff00007ffe0ff */
[----:B------:R-:W-:Y:S05]  /*c100*/  BRA.U !UP0, `(.L_x_181) ;  /* 0x0000000108287547 */ /* 0x000fea000b800000 */
[----:B------:R-:W-:Y:S01]  /*c110*/  ISETP.NE.AND P0, PT, R72, RZ, PT ;  /* 0x000000ff4800720c */ /* 0x000fe20003f05270 */
[----:B------:R-:W-:Y:S01]  /*c120*/  IMAD.U32 R2, RZ, RZ, UR47 ;  /* 0x0000002fff027e24 */ /* 0x000fe2000f8e00ff */
[----:B------:R-:W-:Y:S01]  /*c130*/  UIADD3 UR4, UPT, UPT, UR47, 0x1, URZ ;  /* 0x000000012f047890 */ /* 0x000fe2000fffe0ff */
[----:B------:R-:W-:Y:S03]  /*c140*/  IMAD.U32 R0, RZ, RZ, UR53 ;  /* 0x00000035ff007e24 */ /* 0x000fe6000f8e00ff */
[----:B------:R-:W-:Y:S04]  /*c150*/  UISETP.NE.AND UP0, UPT, UR4, 0x4, UPT ;  /* 0x000000040400788c */ /* 0x000fe8000bf05270 */
[----:B------:R-:W-:Y:S03]  /*c160*/  USEL UR47, UR4, URZ, UP0 ;  /* 0x000000ff042f7287 */ /* 0x000fe60008000000 */
[----:B------:R-:W-:Y:S05]  /*c170*/  @P0 LEA R2, R2, UR43, 0x3 ;  /* 0x0000002b02020c11 */ /* 0x000fea000f8e18ff */
[----:B------:R-:W-:Y:S05]  /*c180*/  @P0 VIADD R2, R2, 0x60 ;  /* 0x0000006002020836 */ /* 0x000fea0000000000 */
[----:B------:R-:W-:Y:S04]  /*c190*/  @P0 PRMT R0, R0, 0x654, R2 ;  /* 0x0000065400000816 */ /* 0x000fe80000000002 */
[----:B------:R2:W-:Y:S03]  /*c1a0*/  @P0 SYNCS.ARRIVE.TRANS64.RED.A1T0 RZ, [R0+URZ], RZ ;  /* 0x000000ff00ff09a7 */ /* 0x0005e600081004ff */
.L_x_181:
[----:B------:R-:W-:Y:S01]  /*c1b0*/  R2UR UR6, R71 ;  /* 0x00000000470672ca */ /* 0x000fe200000e0000 */
[----:B------:R-:W-:Y:S01]  /*c1c0*/  UIADD3 UR52, UPT, UPT, UR52, 0x8, URZ ;  /* 0x0000000834347890 */ /* 0x000fe2000fffe0ff */
[----:B------:R-:W-:Y:S02]  /*c1d0*/  R2UR UR5, R54 ;  /* 0x00000000360572ca */ /* 0x000fe400000e0000 */
[----:B------:R-:W-:Y:S02]  /*c1e0*/  R2UR UR4, R55 ;  /* 0x00000000370472ca */ /* 0x000fe400000e0000 */
[----:B------:R-:W-:Y:S02]  /*c1f0*/  R2UR UR36, R70 ;  /* 0x00000000462472ca */ /* 0x000fe400000e0000 */
[----:B------:R-:W-:Y:S02]  /*c200*/  ISETP.NE.AND P0, PT, R59, 0x2, PT ;  /* 0x000000023b00780c */ /* 0x000fe40003f05270 */
[----:B------:R-:W-:Y:S02]  /*c210*/  ISETP.NE.AND P1, PT, R22, 0x4, PT ;  /* 0x000000041600780c */ /* 0x000fe40003f25270 */
[----:B------:R-:W-:Y:S01]  /*c220*/  SEL R2, RZ, 0x1, P0 ;  /* 0x00000001ff027807 */ /* 0x000fe20000000000 */
[----:B------:R-:W-:Y:S01]  /*c230*/  UISETP.NE.AND UP0, UPT, UR6, URZ, UPT ;  /* 0x000000ff0600728c */ /* 0x000fe2000bf05270 */
[----:B--2---:R-:W-:Y:S01]  /*c240*/  SEL R0, RZ, 0x1, P1 ;  /* 0x00000001ff007807 */ /* 0x004fe20000800000 */
[----:B------:R-:W-:Y:S01]  /*c250*/  UIADD3 UR24, UPT, UPT, UR37, UR5, URZ ;  /* 0x0000000525187290 */ /* 0x000fe2000fffe0ff */
[----:B------:R-:W-:Y:S01]  /*c260*/  LOP3.LUT R61, R61, R2, RZ, 0x3c, !PT ;  /* 0x000000023d3d7212 */ /* 0x000fe200078e3cff */
[----:B------:R-:W-:Y:S01]  /*c270*/  UIADD3 UR20, UPT, UPT, UR38, UR4, URZ ;  /* 0x0000000426147290 */ /* 0x000fe2000fffe0ff */
[----:B------:R-:W-:Y:S02]  /*c280*/  LOP3.LUT R62, R62, R0, RZ, 0x3c, !PT ;  /* 0x000000003e3e7212 */ /* 0x000fe400078e3cff */
[----:B------:R-:W-:Y:S02]  /*c290*/  SEL R59, R59, RZ, P0 ;  /* 0x000000ff3b3b7207 */ /* 0x000fe40000000000 */
[----:B------:R-:W-:Y:S01]  /*c2a0*/  SEL R22, R22, RZ, P1 ;  /* 0x000000ff16167207 */ /* 0x000fe20000800000 */
[----:B------:R-:W-:Y:S06]  /*c2b0*/  BRA.U UP0, `(.L_x_182) ;  /* 0xffffffa1009c7547 */ /* 0x000fec000b83ffff */
[----:B------:R-:W-:-:S13]  /*c2c0*/  R2UR UR4, R56 ;  /* 0x00000000380472ca */ /* 0x000fda00000e0000 */
[----:B------:R-:W-:-:S09]  /*c2d0*/  UISETP.NE.AND UP0, UPT, UR4, URZ, UPT ;  /* 0x000000ff0400728c */ /* 0x000fd2000bf05270 */
[----:B------:R-:W-:Y:S05]  /*c2e0*/  BRA.U !UP0, `(.L_x_183) ;  /* 0x0000000108487547 */ /* 0x000fea000b800000 */
[----:B------:R-:W2:Y:S02]  /*c2f0*/  LDCU.64 UR4, c[0x0][0x890] ;  /* 0x00011200ff0477ac */ /* 0x000ea40008000a00 */
[----:B--2---:R-:W-:-:S04]  /*c300*/  UISETP.NE.U32.AND UP0, UPT, UR4, URZ, UPT ;  /* 0x000000ff0400728c */ /* 0x004fc8000bf05070 */
[----:B------:R-:W-:-:S09]  /*c310*/  UISETP.NE.AND.EX UP0, UPT, UR5, URZ, UPT, UP0 ;  /* 0x000000ff0500728c */ /* 0x000fd2000bf05300 */
[----:B------:R-:W-:Y:S05]  /*c320*/  BRA.U UP0, `(.L_x_184) ;  /* 0x00000001000c7547 */ /* 0x000fea000b800000 */
[----:B------:R-:W-:-:S13]  /*c330*/  FSETP.NEU.AND P0, PT, R27, RZ, PT ;  /* 0x000000ff1b00720b */ /* 0x000fda0003f0d000 */
[----:B------:R-:W-:Y:S05]  /*c340*/  @!P0 EXIT ;  /* 0x000000000000894d */ /* 0x000fea0003800000 */
[----:B------:R-:W-:Y:S05]  /*c350*/  BRA `(.L_x_183) ;  /* 0x00000000002c7947 */ /* 0x000fea0003800000 */
.L_x_184:
[----:B------:R-:W-:Y:S01]  /*c360*/  ISETP.NE.AND P0, PT, R58, RZ, PT ;  /* 0x000000ff3a00720c */ /* 0x000fe20003f05270 */
[----:B------:R-:W-:-:S12]  /*c370*/  BSSY.RECONVERGENT B0, `(.L_x_183) ;  /* 0x0000009000007945 */ /* 0x000fd80003800200 */
[----:B------:R-:W-:Y:S05]  /*c380*/  @P0 BRA `(.L_x_185) ;  /* 0x0000000000140947 */ /* 0x000fea0003800000 */
[----:B------:R-:W2:Y:S02]  /*c390*/  LDCU.64 UR4, c[0x0][0x888] ;  /* 0x00011100ff0477ac */ /* 0x000ea40008000a00 */
[----:B--2---:R-:W-:-:S04]  /*c3a0*/  ISETP.NE.U32.AND P0, PT, RZ, UR4, PT ;  /* 0x00000004ff007c0c */ /* 0x004fc8000bf05070 */
[----:B------:R-:W-:-:S13]  /*c3b0*/  ISETP.NE.AND.EX P0, PT, RZ, UR5, PT, P0 ;  /* 0x00000005ff007c0c */ /* 0x000fda000bf05300 */
[----:B------:R-:W-:Y:S05]  /*c3c0*/  @!P0 EXIT ;  /* 0x000000000000894d */ /* 0x000fea0003800000 */
[----:B------:R-:W-:Y:S05]  /*c3d0*/  BRA `(.L_x_186) ;  /* 0x0000000000087947 */ /* 0x000fea0003800000 */
.L_x_185:
[----:B------:R-:W-:-:S13]  /*c3e0*/  FSETP.NEU.AND P0, PT, R27, RZ, PT ;  /* 0x000000ff1b00720b */ /* 0x000fda0003f0d000 */
[----:B------:R-:W-:Y:S05]  /*c3f0*/  @!P0 EXIT ;  /* 0x000000000000894d */ /* 0x000fea0003800000 */
.L_x_186:
[----:B------:R-:W-:Y:S05]  /*c400*/  BSYNC.RECONVERGENT B0 ;  /* 0x0000000000007941 */ /* 0x000fea0003800200 */
.L_x_183:
[----:B------:R-:W-:Y:S01]  /*c410*/  ULEA UR4, UR47, UR43, 0x3 ;  /* 0x0000002b2f047291 */ /* 0x000fe2000f8e18ff */
[----:B------:R-:W-:-:S04]  /*c420*/  DEPBAR.LE SB0, 0x0 ;  /* 0x000080000000791a */ /* 0x000fc80000000000 */
[----:B------:R-:W-:-:S04]  /*c430*/  UIADD3 UR4, UPT, UPT, UR4, 0x60, URZ ;  /* 0x0000006004047890 */ /* 0x000fc8000fffe0ff */
[----:B------:R-:W-:-:S09]  /*c440*/  UPRMT UR4, UR53, 0x654, UR4 ;  /* 0x0000065435047896 */ /* 0x000fd20008000004 */
[----:B------:R-:W-:Y:S01]  /*c450*/  SYNCS.ARRIVE.TRANS64.RED.A1T0 RZ, [UR4], RZ ;  /* 0x000000ffffff79a7 */ /* 0x000fe20008100404 */
[----:B------:R-:W-:Y:S05]  /*c460*/  EXIT ;  /* 0x000000000000794d */ /* 0x000fea0003800000 */
.L_x_24:
[----:B--2---:R2:W3:Y:S02]  /*c470*/  SYNCS.PHASECHK.TRANS64.TRYWAIT P0, [R0+URZ+0x100], R2 ;  /* 0x00010002000075a7 */ /* 0x0044e400080011ff */
[----:B---3--:R-:W-:Y:S05]  /*c480*/  @!P0 NANOSLEEP.SYNCS 0x989680 ;  /* 0x009896800000895d */ /* 0x008fea0003900000 */
[----:B------:R-:W3:Y:S02]  /*c490*/  @!P0 SYNCS.PHASECHK.TRANS64 P0, [R0+URZ+0x100], R2 ;  /* 0x00010002000085a7 */ /* 0x000ee400080010ff */
[----:B---3--:R-:W-:Y:S05]  /*c4a0*/  @!P0 BRA `(.L_x_24) ;  /* 0xfffffffc00f08947 */ /* 0x008fea000383ffff */
[----:B------:R-:W-:Y:S05]  /*c4b0*/  BRA `(.L_x_187) ;  /* 0xffffff54006c7947 */ /* 0x000fea000383ffff */
.L_x_27:
[----:B-1----:R-:W-:-:S07]  /*c4c0*/  MOV R0, UR33 ;  /* 0x0000002100007c02 */ /* 0x002fce0008000f00 */
.L_x_188:
[----:B-1----:R1:W2:Y:S02]  /*c4d0*/  SYNCS.PHASECHK.TRANS64.TRYWAIT P0, [R0+URZ+0x20], R3 ;  /* 0x00002003000075a7 */ /* 0x0022a400080011ff */
[----:B--2---:R-:W-:Y:S05]  /*c4e0*/  @!P0 NANOSLEEP.SYNCS 0x989680 ;  /* 0x009896800000895d */ /* 0x004fea0003900000 */
[----:B------:R-:W2:Y:S02]  /*c4f0*/  @!P0 SYNCS.PHASECHK.TRANS64 P0, [R0+URZ+0x20], R3 ;  /* 0x00002003000085a7 */ /* 0x000ea400080010ff */
[----:B--2---:R-:W-:Y:S05]  /*c500*/  @!P0 BRA `(.L_x_188) ;  /* 0xfffffffc00f08947 */ /* 0x004fea000383ffff */
[----:B------:R-:W-:Y:S05]  /*c510*/  BRA `(.L_x_26) ;  /* 0xffffff5400c47947 */ /* 0x000fea000383ffff */
.L_x_34:
[----:B-1----:R-:W-:-:S07]  /*c520*/  MOV R0, UR7 ;  /* 0x0000000700007c02 */ /* 0x002fce0008000f00 */
.L_x_189:
[----:B-1----:R1:W2:Y:S02]  /*c530*/  SYNCS.PHASECHK.TRANS64.TRYWAIT P0, [R0+URZ+0x20], R3 ;  /* 0x00002003000075a7 */ /* 0x0022a400080011ff */
[----:B--2---:R-:W-:Y:S05]  /*c540*/  @!P0 NANOSLEEP.SYNCS 0x989680 ;  /* 0x009896800000895d */ /* 0x004fea0003900000 */
[----:B------:R-:W2:Y:S02]  /*c550*/  @!P0 SYNCS.PHASECHK.TRANS64 P0, [R0+URZ+0x20], R3 ;  /* 0x00002003000085a7 */ /* 0x000ea400080010ff */
[----:B--2---:R-:W-:Y:S05]  /*c560*/  @!P0 BRA `(.L_x_189) ;  /* 0xfffffffc00f08947 */ /* 0x004fea000383ffff */
[----:B------:R-:W-:Y:S05]  /*c570*/  BRA `(.L_x_33) ;  /* 0xffffff5800b87947 */ /* 0x000fea000383ffff */
.L_x_41:
[----:B-1----:R1:W2:Y:S02]  /*c580*/  SYNCS.PHASECHK.TRANS64.TRYWAIT P0, [R3+URZ+0x90], R0 ;  /* 0x00009000030075a7 */ /* 0x0022a400080011ff */
[----:B--2---:R-:W-:Y:S05]  /*c590*/  @!P0 NANOSLEEP.SYNCS 0x989680 ;  /* 0x009896800000895d */ /* 0x004fea0003900000 */
[----:B------:R-:W2:Y:S02]  /*c5a0*/  @!P0 SYNCS.PHASECHK.TRANS64 P0, [R3+URZ+0x90], R0 ;  /* 0x00009000030085a7 */ /* 0x000ea400080010ff */
[----:B--2---:R-:W-:Y:S05]  /*c5b0*/  @!P0 BRA `(.L_x_41) ;  /* 0xfffffffc00f08947 */ /* 0x004fea000383ffff */
[----:B------:R-:W-:Y:S05]  /*c5c0*/  BRA `(.L_x_190) ;  /* 0xffffff5c00a07947 */ /* 0x000fea000383ffff */
.L_x_45:
[----:B------:R-:W-:-:S07]  /*c5d0*/  MOV R0, UR4 ;  /* 0x0000000400007c02 */ /* 0x000fce0008000f00 */
.L_x_191:
[----:B-1----:R1:W2:Y:S02]  /*c5e0*/  SYNCS.PHASECHK.TRANS64.TRYWAIT P0, [R0+URZ], R2 ;  /* 0x00000002000075a7 */ /* 0x0022a400080011ff */
[----:B--2---:R-:W-:Y:S05]  /*c5f0*/  @!P0 NANOSLEEP.SYNCS 0x989680 ;  /* 0x009896800000895d */ /* 0x004fea0003900000 */
[----:B------:R-:W2:Y:S02]  /*c600*/  @!P0 SYNCS.PHASECHK.TRANS64 P0, [R0+URZ], R2 ;  /* 0x00000002000085a7 */ /* 0x000ea400080010ff */
[----:B--2---:R-:W-:Y:S05]  /*c610*/  @!P0 BRA `(.L_x_191) ;  /* 0xfffffffc00f08947 */ /* 0x004fea000383ffff */
[----:B------:R-:W-:Y:S05]  /*c620*/  BRA `(.L_x_192) ;  /* 0xffffff64004c7947 */ /* 0x000fea000383ffff */
.L_x_46:
[----:B------:R-:W-:-:S07]  /*c630*/  MOV R0, UR5 ;  /* 0x0000000500007c02 */ /* 0x000fce0008000f00 */
.L_x_193:
[----:B-1----:R1:W2:Y:S02]  /*c640*/  SYNCS.PHASECHK.TRANS64.TRYWAIT P0, [R0+URZ], R3 ;  /* 0x00000003000075a7 */ /* 0x0022a400080011ff */
[----:B--2---:R-:W-:Y:S05]  /*c650*/  @!P0 NANOSLEEP.SYNCS 0x989680 ;  /* 0x009896800000895d */ /* 0x004fea0003900000 */
[----:B------:R-:W2:Y:S02]  /*c660*/  @!P0 SYNCS.PHASECHK.TRANS64 P0, [R0+URZ], R3 ;  /* 0x00000003000085a7 */ /* 0x000ea400080010ff */
[----:B--2---:R-:W-:Y:S05]  /*c670*/  @!P0 BRA `(.L_x_193) ;  /* 0xfffffffc00f08947 */ /* 0x004fea000383ffff */
[----:B------:R-:W-:Y:S05]  /*c680*/  BRA `(.L_x_194) ;  /* 0xffffff6400587947 */ /* 0x000fea000383ffff */
.L_x_47:
[----:B------:R-:W-:-:S07]  /*c690*/  MOV R0, UR5 ;  /* 0x0000000500007c02 */ /* 0x000fce0008000f00 */
.L_x_195:
[----:B-1----:R1:W2:Y:S02]  /*c6a0*/  SYNCS.PHASECHK.TRANS64.TRYWAIT P0, [R0+URZ], R3 ;  /* 0x00000003000075a7 */ /* 0x0022a400080011ff */
[----:B--2---:R-:W-:Y:S05]  /*c6b0*/  @!P0 NANOSLEEP.SYNCS 0x989680 ;  /* 0x009896800000895d */ /* 0x004fea0003900000 */
[----:B------:R-:W2:Y:S02]  /*c6c0*/  @!P0 SYNCS.PHASECHK.TRANS64 P0, [R0+URZ], R3 ;  /* 0x00000003000085a7 */ /* 0x000ea400080010ff */
[----:B--2---:R-:W-:Y:S05]  /*c6d0*/  @!P0 BRA `(.L_x_195) ;  /* 0xfffffffc00f08947 */ /* 0x004fea000383ffff */
[----:B------:R-:W-:Y:S05]  /*c6e0*/  BRA `(.L_x_196) ;  /* 0xffffff6400647947 */ /* 0x000fea000383ffff */
.L_x_50:
[----:B-1----:R1:W2:Y:S02]  /*c6f0*/  SYNCS.PHASECHK.TRANS64.TRYWAIT P0, [R0+URZ+0xf0], R4 ;  /* 0x0000f004000075a7 */ /* 0x0022a400080011ff */
[----:B--2---:R-:W-:Y:S05]  /*c700*/  @!P0 NANOSLEEP.SYNCS 0x989680 ;  /* 0x009896800000895d */ /* 0x004fea0003900000 */
[----:B------:R-:W2:Y:S02]  /*c710*/  @!P0 SYNCS.PHASECHK.TRANS64 P0, [R0+URZ+0xf0], R4 ;  /* 0x0000f004000085a7 */ /* 0x000ea400080010ff */
[----:B--2---:R-:W-:Y:S05]  /*c720*/  @!P0 BRA `(.L_x_50) ;  /* 0xfffffffc00f08947 */ /* 0x004fea000383ffff */
[----:B------:R-:W-:Y:S05]  /*c730*/  BRA `(.L_x_197) ;  /* 0xffffff6400c07947 */ /* 0x000fea000383ffff */
.L_x_51:
[----:B------:R-:W-:-:S07]  /*c740*/  MOV R0, UR4 ;  /* 0x0000000400007c02 */ /* 0x000fce0008000f00 */
.L_x_198:
[----:B-1----:R1:W2:Y:S02]  /*c750*/  SYNCS.PHASECHK.TRANS64.TRYWAIT P0, [R0+URZ+0xa0], R5 ;  /* 0x0000a005000075a7 */ /* 0x0022a400080011ff */
[----:B--2---:R-:W-:Y:S05]  /*c760*/  @!P0 NANOSLEEP.SYNCS 0x989680 ;  /* 0x009896800000895d */ /* 0x004fea0003900000 */
[----:B------:R-:W2:Y:S02]  /*c770*/  @!P0 SYNCS.PHASECHK.TRANS64 P0, [R0+URZ+0xa0], R5 ;  /* 0x0000a005000085a7 */ /* 0x000ea400080010ff */
[----:B--2---:R-:W-:Y:S05]  /*c780*/  @!P0 BRA `(.L_x_198) ;  /* 0xfffffffc00f08947 */ /* 0x004fea000383ffff */
[----:B------:R-:W-:Y:S05]  /*c790*/  BRA `(.L_x_199) ;  /* 0xffffff6400d07947 */ /* 0x000fea000383ffff */
.L_x_52:
[----:B-1----:R1:W2:Y:S02]  /*c7a0*/  SYNCS.PHASECHK.TRANS64.TRYWAIT P1, [R0+URZ+0x90], R4 ;  /* 0x00009004000075a7 */ /* 0x0022a400080211ff */
[----:B--2---:R-:W-:Y:S05]  /*c7b0*/  @!P1 NANOSLEEP.SYNCS 0x989680 ;  /* 0x009896800000995d */ /* 0x004fea0003900000 */
[----:B------:R-:W2:Y:S02]  /*c7c0*/  @!P1 SYNCS.PHASECHK.TRANS64 P1, [R0+URZ+0x90], R4 ;  /* 0x00009004000095a7 */ /* 0x000ea400080210ff */
[----:B--2---:R-:W-:Y:S05]  /*c7d0*/  @!P1 BRA `(.L_x_52) ;  /* 0xfffffffc00f09947 */ /* 0x004fea000383ffff */
[----:B------:R-:W-:Y:S05]  /*c7e0*/  BRA `(.L_x_200) ;  /* 0xffffff6800007947 */ /* 0x000fea000383ffff */
.L_x_55:
[----:B------:R-:W-:-:S07]  /*c7f0*/  MOV R0, UR4 ;  /* 0x0000000400007c02 */ /* 0x000fce0008000f00 */
.L_x_201:
[----:B-1----:R1:W2:Y:S02]  /*c800*/  SYNCS.PHASECHK.TRANS64.TRYWAIT P0, [R0+URZ+0xa0], R2 ;  /* 0x0000a002000075a7 */ /* 0x0022a400080011ff */
[----:B--2---:R-:W-:Y:S05]  /*c810*/  @!P0 NANOSLEEP.SYNCS 0x989680 ;  /* 0x009896800000895d */ /* 0x004fea0003900000 */
[----:B------:R-:W2:Y:S02]  /*c820*/  @!P0 SYNCS.PHASECHK.TRANS64 P0, [R0+URZ+0xa0], R2 ;  /* 0x0000a002000085a7 */ /* 0x000ea400080010ff */
[----:B--2---:R-:W-:Y:S05]  /*c830*/  @!P0 BRA `(.L_x_201) ;  /* 0xfffffffc00f08947 */ /* 0x004fea000383ffff */
[----:B------:R-:W-:Y:S05]  /*c840*/  BRA `(.L_x_54) ;  /* 0xffffff6800547947 */ /* 0x000fea000383ffff */
.L_x_64:
[----:B-1----:R-:W-:-:S04]  /*c850*/  MOV R5, UR5 ;  /* 0x0000000500057c02 */ /* 0x002fc80008000f00 */
[----:B------:R1:W2:Y:S03]  /*c860*/  SYNCS.PHASECHK.TRANS64.TRYWAIT P0, [R5+URZ+0x8], R6 ;  /* 0x00000806050075a7 */ /* 0x0002a600080011ff */
[----:B--2---:R-:W-:Y:S05]  /*c870*/  @!P0 NANOSLEEP.SYNCS 0x989680 ;  /* 0x009896800000895d */ /* 0x004fea0003900000 */
[----:B------:R-:W2:Y:S02]  /*c880*/  @!P0 SYNCS.PHASECHK.TRANS64 P0, [R5+URZ+0x8], R6 ;  /* 0x00000806050085a7 */ /* 0x000ea400080010ff */
[----:B--2---:R-:W-:Y:S05]  /*c890*/  @!P0 BRA `(.L_x_64) ;  /* 0xfffffffc00ec8947 */ /* 0x004fea000383ffff */
[----:B------:R-:W-:Y:S05]  /*c8a0*/  BRA `(.L_x_63) ;  /* 0xffffff6c00087947 */ /* 0x000fea000383ffff */
.L_x_66:
[----:B------:R-:W-:Y:S01]  /*c8b0*/  BSSY B0, `(.L_x_202) ;  /* 0x0000006000007945 */ /* 0x000fe20003800000 */
[----:B------:R-:W-:-:S07]  /*c8c0*/  MOV R15, 0xffffffff ;  /* 0xffffffff000f7802 */ /* 0x000fce0000000f00 */
[----:B-1---5:R-:W-:Y:S05]  /*c8d0*/  WARPSYNC.COLLECTIVE R15, `(.L_x_203) ;  /* 0x000000000f0c7348 */ /* 0x022fea0003c00000 */
[----:B------:R-:W-:Y:S02]  /*c8e0*/  ELECT P6, UR79, PT ;  /* 0x00000000004f782f */ /* 0x000fe400038c0000 */
[----:B------:R-:W-:Y:S01]  /*c8f0*/  MOV R14, UR79 ;  /* 0x0000004f000e7c02 */ /* 0x000fe20008000f00 */
[----:B-1---5:R-:W-:Y:S10]  /*c900*/  ENDCOLLECTIVE ;  /* 0x000000000000791b */ /* 0x022ff40003800000 */
.L_x_203:
[----:B------:R-:W-:Y:S05]  /*c910*/  BSYNC B0 ;  /* 0x0000000000007941 */ /* 0x000fea0003800000 */
.L_x_202:
[----:B------:R-:W-:Y:S01]  /*c920*/  PLOP3.LUT P0, PT, P6, PT, PT, 0x80, 0x8 ;  /* 0x000000000008781c */ /* 0x000fe2000370f070 */
[----:B------:R-:W-:-:S12]  /*c930*/  BRA `(.L_x_204) ;  /* 0xffffff6c00347947 */ /* 0x000fd8000383ffff */
.L_x_68:
[----:B-1----:R-:W-:-:S04]  /*c940*/  MOV R3, UR5 ;  /* 0x0000000500037c02 */ /* 0x002fc80008000f00 */
[----:B------:R1:W2:Y:S03]  /*c950*/  SYNCS.PHASECHK.TRANS64.TRYWAIT P0, [R3+URZ+0x8], R4 ;  /* 0x00000804030075a7 */ /* 0x0002a600080011ff */
[----:B--2---:R-:W-:Y:S05]  /*c960*/  @!P0 NANOSLEEP.SYNCS 0x989680 ;  /* 0x009896800000895d */ /* 0x004fea0003900000 */
[----:B------:R-:W2:Y:S02]  /*c970*/  @!P0 SYNCS.PHASECHK.TRANS64 P0, [R3+URZ+0x8], R4 ;  /* 0x00000804030085a7 */ /* 0x000ea400080010ff */
[----:B--2---:R-:W-:Y:S05]  /*c980*/  @!P0 BRA `(.L_x_68) ;  /* 0xfffffffc00ec8947 */ /* 0x004fea000383ffff */
[----:B------:R-:W-:Y:S05]  /*c990*/  BRA `(.L_x_67) ;  /* 0xffffff6c00387947 */ /* 0x000fea000383ffff */
.L_x_69:
[----:B-1----:R1:W2:Y:S02]  /*c9a0*/  SYNCS.PHASECHK.TRANS64.TRYWAIT P0, [R0+URZ+0x90], R4 ;  /* 0x00009004000075a7 */ /* 0x0022a400080011ff */
[----:B--2---:R-:W-:Y:S05]  /*c9b0*/  @!P0 NANOSLEEP.SYNCS 0x989680 ;  /* 0x009896800000895d */ /* 0x004fea0003900000 */
[----:B------:R-:W2:Y:S02]  /*c9c0*/  @!P0 SYNCS.PHASECHK.TRANS64 P0, [R0+URZ+0x90], R4 ;  /* 0x00009004000085a7 */ /* 0x000ea400080010ff */
[----:B--2---:R-:W-:Y:S05]  /*c9d0*/  @!P0 BRA `(.L_x_69) ;  /* 0xfffffffc00f08947 */ /* 0x004fea000383ffff */
[----:B------:R-:W-:Y:S05]  /*c9e0*/  BRA `(.L_x_205) ;  /* 0xffffff7000447947 */ /* 0x000fea000383ffff */
.L_x_71:
[----:B------:R-:W-:-:S07]  /*c9f0*/  MOV R0, UR46 ;  /* 0x0000002e00007c02 */ /* 0x000fce0008000f00 */
.L_x_206:
[----:B-1----:R1:W2:Y:S02]  /*ca00*/  SYNCS.PHASECHK.TRANS64.TRYWAIT P0, [R0+URZ+0xd0], R4 ;  /* 0x0000d004000075a7 */ /* 0x0022a400080011ff */
[----:B--2---:R-:W-:Y:S05]  /*ca10*/  @!P0 NANOSLEEP.SYNCS 0x989680 ;  /* 0x009896800000895d */ /* 0x004fea0003900000 */
[----:B------:R-:W2:Y:S02]  /*ca20*/  @!P0 SYNCS.PHASECHK.TRANS64 P0, [R0+URZ+0xd0], R4 ;  /* 0x0000d004000085a7 */ /* 0x000ea400080010ff */
[----:B--2---:R-:W-:Y:S05]  /*ca30*/  @!P0 BRA `(.L_x_206) ;  /* 0xfffffffc00f08947 */ /* 0x004fea000383ffff */
[----:B------:R-:W-:Y:S05]  /*ca40*/  BRA `(.L_x_207) ;  /* 0xffffff7000907947 */ /* 0x000fea000383ffff */
.L_x_74:
[----:B------:R-:W-:Y:S07]  /*ca50*/  MOV R0, UR7 ;  /* 0x0000000700007c02 */ /* 0x000fee0008000f00 */
.L_x_208:
[----:B-1----:R1:W2:Y:S02]  /*ca60*/  SYNCS.PHASECHK.TRANS64.TRYWAIT P0, [R0+URZ], R4 ;  /* 0x00000004000075a7 */ /* 0x0022a400080011ff */
[----:B--2---:R-:W-:Y:S05]  /*ca70*/  @!P0 NANOSLEEP.SYNCS 0x989680 ;  /* 0x009896800000895d */ /* 0x004fea0003900000 */
[----:B------:R-:W2:Y:S02]  /*ca80*/  @!P0 SYNCS.PHASECHK.TRANS64 P0, [R0+URZ], R4 ;  /* 0x00000004000085a7 */ /* 0x000ea400080010ff */
[----:B--2---:R-:W-:Y:S05]  /*ca90*/  @!P0 BRA `(.L_x_208) ;  /* 0xfffffffc00f08947 */ /* 0x004fea000383ffff */
[----:B------:R-:W-:Y:S05]  /*caa0*/  BRA `(.L_x_73) ;  /* 0xffffff7000a47947 */ /* 0x000fea000383ffff */
.L_x_78:
[----:B-1----:R-:W-:-:S07]  /*cab0*/  MOV R0, UR4 ;  /* 0x0000000400007c02 */ /* 0x002fce0008000f00 */
.L_x_209:
[----:B-1----:R1:W2:Y:S02]  /*cac0*/  SYNCS.PHASECHK.TRANS64.TRYWAIT P0, [R0+URZ], R2 ;  /* 0x00000002000075a7 */ /* 0x0022a400080011ff */
[----:B--2---:R-:W-:Y:S05]  /*cad0*/  @!P0 NANOSLEEP.SYNCS 0x989680 ;  /* 0x009896800000895d */ /* 0x004fea0003900000 */
[----:B------:R-:W2:Y:S02]  /*cae0*/  @!P0 SYNCS.PHASECHK.TRANS64 P0, [R0+URZ], R2 ;  /* 0x00000002000085a7 */ /* 0x000ea400080010ff */
[----:B--2---:R-:W-:Y:S05]  /*caf0*/  @!P0 BRA `(.L_x_209) ;  /* 0xfffffffc00f08947 */ /* 0x004fea000383ffff */
[----:B------:R-:W-:Y:S05]  /*cb00*/  BRA `(.L_x_210) ;  /* 0xffffff7400e87947 */ /* 0x000fea000383ffff */
.L_x_79:
[----:B------:R-:W-:-:S07]  /*cb10*/  MOV R0, UR5 ;  /* 0x0000000500007c02 */ /* 0x000fce0008000f00 */
.L_x_211:
[----:B-1----:R1:W2:Y:S02]  /*cb20*/  SYNCS.PHASECHK.TRANS64.TRYWAIT P0, [R0+URZ], R3 ;  /* 0x00000003000075a7 */ /* 0x0022a400080011ff */
[----:B--2---:R-:W-:Y:S05]  /*cb30*/  @!P0 NANOSLEEP.SYNCS 0x989680 ;  /* 0x009896800000895d */ /* 0x004fea0003900000 */
[----:B------:R-:W2:Y:S02]  /*cb40*/  @!P0 SYNCS.PHASECHK.TRANS64 P0, [R0+URZ], R3 ;  /* 0x00000003000085a7 */ /* 0x000ea400080010ff */
[----:B--2---:R-:W-:Y:S05]  /*cb50*/  @!P0 BRA `(.L_x_211) ;  /* 0xfffffffc00f08947 */ /* 0x004fea000383ffff */
[----:B------:R-:W-:Y:S05]  /*cb60*/  BRA `(.L_x_212) ;  /* 0xffffff7400f47947 */ /* 0x000fea000383ffff */
.L_x_80:
[----:B------:R-:W-:-:S07]  /*cb70*/  MOV R0, UR5 ;  /* 0x0000000500007c02 */ /* 0x000fce0008000f00 */
.L_x_213:
[----:B-1----:R1:W2:Y:S02]  /*cb80*/  SYNCS.PHASECHK.TRANS64.TRYWAIT P0, [R0+URZ], R3 ;  /* 0x00000003000075a7 */ /* 0x0022a400080011ff */
[----:B--2---:R-:W-:Y:S05]  /*cb90*/  @!P0 NANOSLEEP.SYNCS 0x989680 ;  /* 0x009896800000895d */ /* 0x004fea0003900000 */
[----:B------:R-:W2:Y:S02]  /*cba0*/  @!P0 SYNCS.PHASECHK.TRANS64 P0, [R0+URZ], R3 ;  /* 0x00000003000085a7 */ /* 0x000ea400080010ff */
[----:B--2---:R-:W-:Y:S05]  /*cbb0*/  @!P0 BRA `(.L_x_213) ;  /* 0xfffffffc00f08947 */ /* 0x004fea000383ffff */
[----:B------:R-:W-:Y:S05]  /*cbc0*/  BRA `(.L_x_214) ;  /* 0xffffff7800007947 */ /* 0x000fea000383ffff */
.L_x_83:
[----:B------:R-:W-:-:S07]  /*cbd0*/  MOV R0, UR41 ;  /* 0x0000002900007c02 */ /* 0x000fce0008000f00 */
.L_x_215:
[----:B-1----:R1:W2:Y:S02]  /*cbe0*/  SYNCS.PHASECHK.TRANS64.TRYWAIT P1, [R0+URZ+0x110], R2 ;  /* 0x00011002000075a7 */ /* 0x0022a400080211ff */
[----:B--2---:R-:W-:Y:S05]  /*cbf0*/  @!P1 NANOSLEEP.SYNCS 0x989680 ;  /* 0x009896800000995d */ /* 0x004fea0003900000 */
[----:B------:R-:W2:Y:S02]  /*cc00*/  @!P1 SYNCS.PHASECHK.TRANS64 P1, [R0+URZ+0x110], R2 ;  /* 0x00011002000095a7 */ /* 0x000ea400080210ff */
[----:B--2---:R-:W-:Y:S05]  /*cc10*/  @!P1 BRA `(.L_x_215) ;  /* 0xfffffffc00f09947 */ /* 0x004fea000383ffff */
[----:B------:R-:W-:Y:S05]  /*cc20*/  BRA `(.L_x_216) ;  /* 0xffffff78004c7947 */ /* 0x000fea000383ffff */
.L_x_88:
[----:B--2---:R2:W3:Y:S02]  /*cc30*/  SYNCS.PHASECHK.TRANS64.TRYWAIT P0, [R12+URZ+0x90], R0 ;  /* 0x000090000c0075a7 */ /* 0x0044e400080011ff */
[----:B---3--:R-:W-:Y:S05]  /*cc40*/  @!P0 NANOSLEEP.SYNCS 0x989680 ;  /* 0x009896800000895d */ /* 0x008fea0003900000 */
[----:B------:R-:W3:Y:S02]  /*cc50*/  @!P0 SYNCS.PHASECHK.TRANS64 P0, [R12+URZ+0x90], R0 ;  /* 0x000090000c0085a7 */ /* 0x000ee400080010ff */
[----:B---3--:R-:W-:Y:S05]  /*cc60*/  @!P0 BRA `(.L_x_88) ;  /* 0xfffffffc00f08947 */ /* 0x008fea000383ffff */
[----:B------:R-:W-:Y:S05]  /*cc70*/  BRA `(.L_x_217) ;  /* 0xffffff7c006c7947 */ /* 0x000fea000383ffff */
.L_x_91:
[----:B-1----:R-:W-:Y:S07]  /*cc80*/  MOV R0, UR21 ;  /* 0x0000001500007c02 */ /* 0x002fee0008000f00 */
.L_x_218:
[----:B-1----:R1:W2:Y:S02]  /*cc90*/  SYNCS.PHASECHK.TRANS64.TRYWAIT P2, [R0+URZ+0x88], R6 ;  /* 0x00008806000075a7 */ /* 0x0022a400080411ff */
[----:B--2---:R-:W-:Y:S05]  /*cca0*/  @!P2 NANOSLEEP.SYNCS 0x989680 ;  /* 0x009896800000a95d */ /* 0x004fea0003900000 */
[----:B------:R-:W2:Y:S02]  /*ccb0*/  @!P2 SYNCS.PHASECHK.TRANS64 P2, [R0+URZ+0x88], R6 ;  /* 0x000088060000a5a7 */ /* 0x000ea400080410ff */
[----:B--2---:R-:W-:Y:S05]  /*ccc0*/  @!P2 BRA `(.L_x_218) ;  /* 0xfffffffc00f0a947 */ /* 0x004fea000383ffff */
[----:B------:R-:W-:Y:S05]  /*ccd0*/  BRA `(.L_x_90) ;  /* 0xffffff8000d87947 */ /* 0x000fea000383ffff */
.L_x_94:
[----:B------:R-:W-:Y:S07]  /*cce0*/  MOV R0, UR21 ;  /* 0x0000001500007c02 */ /* 0x000fee0008000f00 */
.L_x_219:
[----:B-1----:R1:W2:Y:S02]  /*ccf0*/  SYNCS.PHASECHK.TRANS64.TRYWAIT P0, [R0+URZ+0x60], R10 ;  /* 0x0000600a000075a7 */ /* 0x0022a400080011ff */
[----:B--2---:R-:W-:Y:S05]  /*cd00*/  @!P0 NANOSLEEP.SYNCS 0x989680 ;  /* 0x009896800000895d */ /* 0x004fea0003900000 */
[----:B------:R-:W2:Y:S02]  /*cd10*/  @!P0 SYNCS.PHASECHK.TRANS64 P0, [R0+URZ+0x60], R10 ;  /* 0x0000600a000085a7 */ /* 0x000ea400080010ff */
[----:B--2---:R-:W-:Y:S05]  /*cd20*/  @!P0 BRA `(.L_x_219) ;  /* 0xfffffffc00f08947 */ /* 0x004fea000383ffff */
[----:B------:R-:W-:Y:S05]  /*cd30*/  BRA `(.L_x_220) ;  /* 0xffffff8400347947 */ /* 0x000fea000383ffff */
.L_x_95:
[----:B------:R-:W-:Y:S07]  /*cd40*/  MOV R0, UR21 ;  /* 0x0000001500007c02 */ /* 0x000fee0008000f00 */
.L_x_221:
[----:B-1----:R1:W2:Y:S02]  /*cd50*/  SYNCS.PHASECHK.TRANS64.TRYWAIT P0, [R0+URZ+0x68], R10 ;  /* 0x0000680a000075a7 */ /* 0x0022a400080011ff */
[----:B--2---:R-:W-:Y:S05]  /*cd60*/  @!P0 NANOSLEEP.SYNCS 0x989680 ;  /* 0x009896800000895d */ /* 0x004fea0003900000 */
[----:B------:R-:W2:Y:S02]  /*cd70*/  @!P0 SYNCS.PHASECHK.TRANS64 P0, [R0+URZ+0x68], R10 ;  /* 0x0000680a000085a7 */ /* 0x000ea400080010ff */
[----:B--2---:R-:W-:Y:S05]  /*cd80*/  @!P0 BRA `(.L_x_221) ;  /* 0xfffffffc00f08947 */ /* 0x004fea000383ffff */
[----:B------:R-:W-:Y:S05]  /*cd90*/  BRA `(.L_x_222) ;  /* 0xffffff84008c7947 */ /* 0x000fea000383ffff */
.L_x_96:
[----:B------:R-:W-:Y:S07]  /*cda0*/  MOV R0, UR21 ;  /* 0x0000001500007c02 */ /* 0x000fee0008000f00 */
.L_x_223:
[----:B-1----:R1:W2:Y:S02]  /*cdb0*/  SYNCS.PHASECHK.TRANS64.TRYWAIT P0, [R0+URZ+0x70], R10 ;  /* 0x0000700a000075a7 */ /* 0x0022a400080011ff */
[----:B--2---:R-:W-:Y:S05]  /*cdc0*/  @!P0 NANOSLEEP.SYNCS 0x989680 ;  /* 0x009896800000895d */ /* 0x004fea0003900000 */
[----:B------:R-:W2:Y:S02]  /*cdd0*/  @!P0 SYNCS.PHASECHK.TRANS64 P0, [R0+URZ+0x70], R10 ;  /* 0x0000700a000085a7 */ /* 0x000ea400080010ff */
[----:B--2---:R-:W-:Y:S05]  /*cde0*/  @!P0 BRA `(.L_x_223) ;  /* 0xfffffffc00f08947 */ /* 0x004fea000383ffff */
[----:B------:R-:W-:Y:S05]  /*cdf0*/  BRA `(.L_x_224) ;  /* 0xffffff8400ec7947 */ /* 0x000fea000383ffff */
.L_x_97:
[----:B------:R-:W-:Y:S07]  /*ce00*/  MOV R0, UR21 ;  /* 0x0000001500007c02 */ /* 0x000fee0008000f00 */
.L_x_225:
[----:B-1----:R1:W2:Y:S02]  /*ce10*/  SYNCS.PHASECHK.TRANS64.TRYWAIT P0, [R0+URZ+0x78], R10 ;  /* 0x0000780a000075a7 */ /* 0x0022a400080011ff */
[----:B--2---:R-:W-:Y:S05]  /*ce20*/  @!P0 NANOSLEEP.SYNCS 0x989680 ;  /* 0x009896800000895d */ /* 0x004fea0003900000 */
[----:B------:R-:W2:Y:S02]  /*ce30*/  @!P0 SYNCS.PHASECHK.TRANS64 P0, [R0+URZ+0x78], R10 ;  /* 0x0000780a000085a7 */ /* 0x000ea400080010ff */
[----:B--2---:R-:W-:Y:S05]  /*ce40*/  @!P0 BRA `(.L_x_225) ;  /* 0xfffffffc00f08947 */ /* 0x004fea000383ffff */
[----:B------:R-:W-:Y:S05]  /*ce50*/  BRA `(.L_x_226) ;  /* 0xffffff8800487947 */ /* 0x000fea000383ffff */
.L_x_98:
[----:B------:R-:W-:Y:S07]  /*ce60*/  MOV R0, UR21 ;  /* 0x0000001500007c02 */ /* 0x000fee0008000f00 */
.L_x_227:
[----:B-1----:R1:W2:Y:S02]  /*ce70*/  SYNCS.PHASECHK.TRANS64.TRYWAIT P0, [R0+URZ+0x60], R9 ;  /* 0x00006009000075a7 */ /* 0x0022a400080011ff */
[----:B--2---:R-:W-:Y:S05]  /*ce80*/  @!P0 NANOSLEEP.SYNCS 0x989680 ;  /* 0x009896800000895d */ /* 0x004fea0003900000 */
[----:B------:R-:W2:Y:S02]  /*ce90*/  @!P0 SYNCS.PHASECHK.TRANS64 P0, [R0+URZ+0x60], R9 ;  /* 0x00006009000085a7 */ /* 0x000ea400080010ff */
[----:B--2---:R-:W-:Y:S05]  /*cea0*/  @!P0 BRA `(.L_x_227) ;  /* 0xfffffffc00f08947 */ /* 0x004fea000383ffff */
[----:B------:R-:W-:Y:S05]  /*ceb0*/  BRA `(.L_x_228) ;  /* 0xffffff8800ac7947 */ /* 0x000fea000383ffff */
.L_x_99:
[----:B------:R-:W-:Y:S07]  /*cec0*/  MOV R0, UR21 ;  /* 0x0000001500007c02 */ /* 0x000fee0008000f00 */
.L_x_229:
[----:B-1----:R1:W2:Y:S02]  /*ced0*/  SYNCS.PHASECHK.TRANS64.TRYWAIT P0, [R0+URZ+0x68], R9 ;  /* 0x00006809000075a7 */ /* 0x0022a400080011ff */
[----:B--2---:R-:W-:Y:S05]  /*cee0*/  @!P0 NANOSLEEP.SYNCS 0x989680 ;  /* 0x009896800000895d */ /* 0x004fea0003900000 */
[----:B------:R-:W2:Y:S02]  /*cef0*/  @!P0 SYNCS.PHASECHK.TRANS64 P0, [R0+URZ+0x68], R9 ;  /* 0x00006809000085a7 */ /* 0x000ea400080010ff */
[----:B--2---:R-:W-:Y:S05]  /*cf00*/  @!P0 BRA `(.L_x_229) ;  /* 0xfffffffc00f08947 */ /* 0x004fea000383ffff */
[----:B------:R-:W-:Y:S05]  /*cf10*/  BRA `(.L_x_230) ;  /* 0xffffff8c000c7947 */ /* 0x000fea000383ffff */
.L_x_100:
[----:B------:R-:W-:Y:S07]  /*cf20*/  MOV R0, UR21 ;  /* 0x0000001500007c02 */ /* 0x000fee0008000f00 */
.L_x_231:
[----:B-1----:R1:W2:Y:S02]  /*cf30*/  SYNCS.PHASECHK.TRANS64.TRYWAIT P0, [R0+URZ+0x70], R9 ;  /* 0x00007009000075a7 */ /* 0x0022a400080011ff */
[----:B--2---:R-:W-:Y:S05]  /*cf40*/  @!P0 NANOSLEEP.SYNCS 0x989680 ;  /* 0x009896800000895d */ /* 0x004fea0003900000 */
[----:B------:R-:W2:Y:S02]  /*cf50*/  @!P0 SYNCS.PHASECHK.TRANS64 P0, [R0+URZ+0x70], R9 ;  /* 0x00007009000085a7 */ /* 0x000ea400080010ff */
[----:B--2---:R-:W-:Y:S05]  /*cf60*/  @!P0 BRA `(.L_x_231) ;  /* 0xfffffffc00f08947 */ /* 0x004fea000383ffff */
[----:B------:R-:W-:Y:S05]  /*cf70*/  BRA `(.L_x_232) ;  /* 0xffffff8c006c7947 */ /* 0x000fea000383ffff */
.L_x_101:
[----:B------:R-:W-:Y:S07]  /*cf80*/  MOV R0, UR21 ;  /* 0x0000001500007c02 */ /* 0x000fee0008000f00 */
.L_x_233:
[----:B-1----:R1:W2:Y:S02]  /*cf90*/  SYNCS.PHASECHK.TRANS64.TRYWAIT P0, [R0+URZ+0x78], R9 ;  /* 0x00007809000075a7 */ /* 0x0022a400080011ff */
[----:B--2---:R-:W-:Y:S05]  /*cfa0*/  @!P0 NANOSLEEP.SYNCS 0x989680 ;  /* 0x009896800000895d */ /* 0x004fea0003900000 */
[----:B------:R-:W2:Y:S02]  /*cfb0*/  @!P0 SYNCS.PHASECHK.TRANS64 P0, [R0+URZ+0x78], R9 ;  /* 0x00007809000085a7 */ /* 0x000ea400080010ff */
[----:B--2---:R-:W-:Y:S05]  /*cfc0*/  @!P0 BRA `(.L_x_233) ;  /* 0xfffffffc00f08947 */ /* 0x004fea000383ffff */
[----:B------:R-:W-:Y:S05]  /*cfd0*/  BRA `(.L_x_234) ;  /* 0xffffff8c00c87947 */ /* 0x000fea000383ffff */
.L_x_103:
[----:B------:R-:W-:-:S07]  /*cfe0*/  MOV R0, UR21 ;  /* 0x0000001500007c02 */ /* 0x000fce0008000f00 */
.L_x_235:
[----:B-1----:R1:W3:Y:S02]  /*cff0*/  SYNCS.PHASECHK.TRANS64.TRYWAIT P0, [R0+URZ+0x60], R10 ;  /* 0x0000600a000075a7 */ /* 0x0022e400080011ff */
[----:B---3--:R-:W-:Y:S05]  /*d000*/  @!P0 NANOSLEEP.SYNCS 0x989680 ;  /* 0x009896800000895d */ /* 0x008fea0003900000 */
[----:B------:R-:W3:Y:S02]  /*d010*/  @!P0 SYNCS.PHASECHK.TRANS64 P0, [R0+URZ+0x60], R10 ;  /* 0x0000600a000085a7 */ /* 0x000ee400080010ff */
[----:B---3--:R-:W-:Y:S05]  /*d020*/  @!P0 BRA `(.L_x_235) ;  /* 0xfffffffc00f08947 */ /* 0x008fea000383ffff */
[----:B------:R-:W-:Y:S05]  /*d030*/  BRA `(.L_x_236) ;  /* 0xffffff9000507947 */ /* 0x000fea000383ffff */
.L_x_104:
[----:B-1----:R-:W-:-:S07]  /*d040*/  MOV R0, UR21 ;  /* 0x0000001500007c02 */ /* 0x002fce0008000f00 */
.L_x_237:
[----:B-1----:R1:W3:Y:S02]  /*d050*/  SYNCS.PHASECHK.TRANS64.TRYWAIT P0, [R0+URZ+0x68], R10 ;  /* 0x0000680a000075a7 */ /* 0x0022e400080011ff */
[----:B---3--:R-:W-:Y:S05]  /*d060*/  @!P0 NANOSLEEP.SYNCS 0x989680 ;  /* 0x009896800000895d */ /* 0x008fea0003900000 */
[----:B------:R-:W3:Y:S02]  /*d070*/  @!P0 SYNCS.PHASECHK.TRANS64 P0, [R0+URZ+0x68], R10 ;  /* 0x0000680a000085a7 */ /* 0x000ee400080010ff */
[----:B---3--:R-:W-:Y:S05]  /*d080*/  @!P0 BRA `(.L_x_237) ;  /* 0xfffffffc00f08947 */ /* 0x008fea000383ffff */
[----:B------:R-:W-:Y:S05]  /*d090*/  BRA `(.L_x_238) ;  /* 0xffffff9000407947 */ /* 0x000fea000383ffff */
.L_x_105:
[----:B------:R-:W-:-:S07]  /*d0a0*/  MOV R2, UR21 ;  /* 0x0000001500027c02 */ /* 0x000fce0008000f00 */
.L_x_239:
[----:B-1----:R1:W3:Y:S02]  /*d0b0*/  SYNCS.PHASECHK.TRANS64.TRYWAIT P0, [R2+URZ+0x70], R10 ;  /* 0x0000700a020075a7 */ /* 0x0022e400080011ff */
[----:B---3--:R-:W-:Y:S05]  /*d0c0*/  @!P0 NANOSLEEP.SYNCS 0x989680 ;  /* 0x009896800000895d */ /* 0x008fea0003900000 */
[----:B------:R-:W3:Y:S02]  /*d0d0*/  @!P0 SYNCS.PHASECHK.TRANS64 P0, [R2+URZ+0x70], R10 ;  /* 0x0000700a020085a7 */ /* 0x000ee400080010ff */
[----:B---3--:R-:W-:Y:S05]  /*d0e0*/  @!P0 BRA `(.L_x_239) ;  /* 0xfffffffc00f08947 */ /* 0x008fea000383ffff */
[----:B------:R-:W-:Y:S05]  /*d0f0*/  BRA `(.L_x_240) ;  /* 0xffffff9000347947 */ /* 0x000fea000383ffff */
.L_x_107:
[----:B-1----:R1:W2:Y:S02]  /*d100*/  SYNCS.PHASECHK.TRANS64.TRYWAIT P0, [R0+URZ+0x90], R2 ;  /* 0x00009002000075a7 */ /* 0x0022a400080011ff */
[----:B--2---:R-:W-:Y:S05]  /*d110*/  @!P0 NANOSLEEP.SYNCS 0x989680 ;  /* 0x009896800000895d */ /* 0x004fea0003900000 */
[----:B------:R-:W2:Y:S02]  /*d120*/  @!P0 SYNCS.PHASECHK.TRANS64 P0, [R0+URZ+0x90], R2 ;  /* 0x00009002000085a7 */ /* 0x000ea400080010ff */
[----:B--2---:R-:W-:Y:S05]  /*d130*/  @!P0 BRA `(.L_x_107) ;  /* 0xfffffffc00f08947 */ /* 0x004fea000383ffff */
[----:B------:R-:W-:Y:S05]  /*d140*/  BRA `(.L_x_241) ;  /* 0xffffff94000c7947 */ /* 0x000fea000383ffff */
.L_x_118:
[----:B-1----:R-:W-:Y:S04]  /*d150*/  MOV R2, UR43 ;  /* 0x0000002b00027c02 */ /* 0x002fe80008000f00 */
[----:B------:R1:W3:Y:S03]  /*d160*/  SYNCS.PHASECHK.TRANS64.TRYWAIT P1, [R2+URZ+0x40], R3 ;  /* 0x00004003020075a7 */ /* 0x0002e600080211ff */
[----:B---3--:R-:W-:Y:S05]  /*d170*/  @!P1 NANOSLEEP.SYNCS 0x989680 ;  /* 0x009896800000995d */ /* 0x008fea0003900000 */
[----:B------:R-:W3:Y:S02]  /*d180*/  @!P1 SYNCS.PHASECHK.TRANS64 P1, [R2+URZ+0x40], R3 ;  /* 0x00004003020095a7 */ /* 0x000ee400080210ff */
[----:B---3--:R-:W-:Y:S05]  /*d190*/  @!P1 BRA `(.L_x_118) ;  /* 0xfffffffc00ec9947 */ /* 0x008fea000383ffff */
[----:B------:R-:W-:Y:S05]  /*d1a0*/  BRA `(.L_x_117) ;  /* 0xffffffa000807947 */ /* 0x000fea000383ffff */
.L_x_120:
[----:B-1----:R1:W4:Y:S02]  /*d1b0*/  SYNCS.PHASECHK.TRANS64.TRYWAIT P0, [R73+URZ+0xb0], R0 ;  /* 0x0000b000490075a7 */ /* 0x00232400080011ff */
[----:B----4-:R-:W-:Y:S05]  /*d1c0*/  @!P0 NANOSLEEP.SYNCS 0x989680 ;  /* 0x009896800000895d */ /* 0x010fea0003900000 */
[----:B------:R-:W4:Y:S02]  /*d1d0*/  @!P0 SYNCS.PHASECHK.TRANS64 P0, [R73+URZ+0xb0], R0 ;  /* 0x0000b000490085a7 */ /* 0x000f2400080010ff */
[----:B----4-:R-:W-:Y:S05]  /*d1e0*/  @!P0 BRA `(.L_x_120) ;  /* 0xfffffffc00f08947 */ /* 0x010fea000383ffff */
[----:B------:R-:W-:Y:S05]  /*d1f0*/  BRA `(.L_x_119) ;  /* 0xffffffa000a87947 */ /* 0x000fea000383ffff */
.L_x_129:
[----:B-1----:R1:W2:Y:S02]  /*d200*/  SYNCS.PHASECHK.TRANS64.TRYWAIT P0, [R2+URZ+0x40], R0 ;  /* 0x00004000020075a7 */ /* 0x0022a400080011ff */
[----:B--2---:R-:W-:Y:S05]  /*d210*/  @!P0 NANOSLEEP.SYNCS 0x989680 ;  /* 0x009896800000895d */ /* 0x004fea0003900000 */
[----:B------:R-:W2:Y:S02]  /*d220*/  @!P0 SYNCS.PHASECHK.TRANS64 P0, [R2+URZ+0x40], R0 ;  /* 0x00004000020085a7 */ /* 0x000ea400080010ff */
[----:B--2---:R-:W-:Y:S05]  /*d230*/  @!P0 BRA `(.L_x_129) ;  /* 0xfffffffc00f08947 */ /* 0x004fea000383ffff */
[----:B------:R-:W-:Y:S05]  /*d240*/  BRA `(.L_x_128) ;  /* 0xffffffa800d47947 */ /* 0x000fea000383ffff */
.L_x_137:
[----:B-1----:R1:W2:Y:S02]  /*d250*/  SYNCS.PHASECHK.TRANS64.TRYWAIT P0, [R0+URZ+0x40], R6 ;  /* 0x00004006000075a7 */ /* 0x0022a400080011ff */
[----:B--2---:R-:W-:Y:S05]  /*d260*/  @!P0 NANOSLEEP.SYNCS 0x989680 ;  /* 0x009896800000895d */ /* 0x004fea0003900000 */
[----:B------:R-:W2:Y:S02]  /*d270*/  @!P0 SYNCS.PHASECHK.TRANS64 P0, [R0+URZ+0x40], R6 ;  /* 0x00004006000085a7 */ /* 0x000ea400080010ff */
[----:B--2---:R-:W-:Y:S05]  /*d280*/  @!P0 BRA `(.L_x_137) ;  /* 0xfffffffc00f08947 */ /* 0x004fea000383ffff */
[----:B------:R-:W-:Y:S05]  /*d290*/  BRA `(.L_x_136) ;  /* 0xffffffb400287947 */ /* 0x000fea000383ffff */
.L_x_145:
[----:B-1----:R1:W2:Y:S02]  /*d2a0*/  SYNCS.PHASECHK.TRANS64.TRYWAIT P0, [R0+URZ+0x40], R6 ;  /* 0x00004006000075a7 */ /* 0x0022a400080011ff */
[----:B--2---:R-:W-:Y:S05]  /*d2b0*/  @!P0 NANOSLEEP.SYNCS 0x989680 ;  /* 0x009896800000895d */ /* 0x004fea0003900000 */
[----:B------:R-:W2:Y:S02]  /*d2c0*/  @!P0 SYNCS.PHASECHK.TRANS64 P0, [R0+URZ+0x40], R6 ;  /* 0x00004006000085a7 */ /* 0x000ea400080010ff */
[----:B--2---:R-:W-:Y:S05]  /*d2d0*/  @!P0 BRA `(.L_x_145) ;  /* 0xfffffffc00f08947 */ /* 0x004fea000383ffff */
[----:B------:R-:W-:Y:S05]  /*d2e0*/  BRA `(.L_x_144) ;  /* 0xffffffbc00807947 */ /* 0x000fea000383ffff */
.L_x_153:
[----:B-1----:R1:W2:Y:S02]  /*d2f0*/  SYNCS.PHASECHK.TRANS64.TRYWAIT P0, [R0+URZ+0x40], R6 ;  /* 0x00004006000075a7 */ /* 0x0022a400080011ff */
[----:B--2---:R-:W-:Y:S05]  /*d300*/  @!P0 NANOSLEEP.SYNCS 0x989680 ;  /* 0x009896800000895d */ /* 0x004fea0003900000 */
[----:B------:R-:W2:Y:S02]  /*d310*/  @!P0 SYNCS.PHASECHK.TRANS64 P0, [R0+URZ+0x40], R6 ;  /* 0x00004006000085a7 */ /* 0x000ea400080010ff */
[----:B--2---:R-:W-:Y:S05]  /*d320*/  @!P0 BRA `(.L_x_153) ;  /* 0xfffffffc00f08947 */ /* 0x004fea000383ffff */
[----:B------:R-:W-:Y:S05]  /*d330*/  BRA `(.L_x_152) ;  /* 0xffffffc400e47947 */ /* 0x000fea000383ffff */
.L_x_161:
[----:B-1----:R1:W2:Y:S02]  /*d340*/  SYNCS.PHASECHK.TRANS64.TRYWAIT P0, [R0+URZ+0x40], R6 ;  /* 0x00004006000075a7 */ /* 0x0022a400080011ff */
[----:B--2---:R-:W-:Y:S05]  /*d350*/  @!P0 NANOSLEEP.SYNCS 0x989680 ;  /* 0x009896800000895d */ /* 0x004fea0003900000 */
[----:B------:R-:W2:Y:S02]  /*d360*/  @!P0 SYNCS.PHASECHK.TRANS64 P0, [R0+URZ+0x40], R6 ;  /* 0x00004006000085a7 */ /* 0x000ea400080010ff */
[----:B--2---:R-:W-:Y:S05]  /*d370*/  @!P0 BRA `(.L_x_161) ;  /* 0xfffffffc00f08947 */ /* 0x004fea000383ffff */
[----:B------:R-:W-:Y:S05]  /*d380*/  BRA `(.L_x_160) ;  /* 0xffffffd000547947 */ /* 0x000fea000383ffff */
.L_x_169:
[----:B-1----:R1:W2:Y:S02]  /*d390*/  SYNCS.PHASECHK.TRANS64.TRYWAIT P0, [R0+URZ+0x40], R6 ;  /* 0x00004006000075a7 */ /* 0x0022a400080011ff */
[----:B--2---:R-:W-:Y:S05]  /*d3a0*/  @!P0 NANOSLEEP.SYNCS 0x989680 ;  /* 0x009896800000895d */ /* 0x004fea0003900000 */
[----:B------:R-:W2:Y:S02]  /*d3b0*/  @!P0 SYNCS.PHASECHK.TRANS64 P0, [R0+URZ+0x40], R6 ;  /* 0x00004006000085a7 */ /* 0x000ea400080010ff */
[----:B--2---:R-:W-:Y:S05]  /*d3c0*/  @!P0 BRA `(.L_x_169) ;  /* 0xfffffffc00f08947 */ /* 0x004fea000383ffff */
[----:B------:R-:W-:Y:S05]  /*d3d0*/  BRA `(.L_x_168) ;  /* 0xffffffd800bc7947 */ /* 0x000fea000383ffff */
.L_x_177:
[----:B-1----:R1:W2:Y:S02]  /*d3e0*/  SYNCS.PHASECHK.TRANS64.TRYWAIT P0, [R0+URZ+0x40], R76 ;  /* 0x0000404c000075a7 */ /* 0x0022a400080011ff */
[----:B--2---:R-:W-:Y:S05]  /*d3f0*/  @!P0 NANOSLEEP.SYNCS 0x989680 ;  /* 0x009896800000895d */ /* 0x004fea0003900000 */
[----:B------:R-:W2:Y:S02]  /*d400*/  @!P0 SYNCS.PHASECHK.TRANS64 P0, [R0+URZ+0x40], R76 ;  /* 0x0000404c000085a7 */ /* 0x000ea400080010ff */
[----:B--2---:R-:W-:Y:S05]  /*d410*/  @!P0 BRA `(.L_x_177) ;  /* 0xfffffffc00f08947 */ /* 0x004fea000383ffff */
[----:B------:R-:W-:Y:S05]  /*d420*/  BRA `(.L_x_176) ;  /* 0xffffffe400247947 */ /* 0x000fea000383ffff */
        .weak           $__internal_0_$__cuda_sm10x_tcgen05_guardrail_trap_col_being_dealloced_not_returned_by_alloc
        .type           $__internal_0_$__cuda_sm10x_tcgen05_guardrail_trap_col_being_dealloced_not_returned_by_alloc,@function
        .size           $__internal_0_$__cuda_sm10x_tcgen05_guardrail_trap_col_being_dealloced_not_returned_by_alloc,($__internal_1_$__cuda_sm10x_tcgen05_guardrail_trap_phase_invalid_during_alloc - $__internal_0_$__cuda_sm10x_tcgen05_guardrail_trap_col_being_dealloced_not_returned_by_alloc)
$__internal_0_$__cuda_sm10x_tcgen05_guardrail_trap_col_being_dealloced_not_returned_by_alloc:
[----:B------:R-:W-:Y:S05]  /*d430*/  BPT.TRAP 0x1 ;  /* 0x000000040000795c */ /* 0x000fea0000300000 */
[----:B------:R-:W-:-:S04]  /*d440*/  HFMA2 R3, -RZ, RZ, 0, 0 ;  /* 0x00000000ff037431 */ /* 0x000fc800000001ff */
[----:B------:R-:W-:Y:S05]  /*d450*/  RET.REL.NODEC R2 `(_ZN7cutlass13device_kernelINS_4gemm6kernel13GemmUniversalIN4cute5tupleIJiiiiEEENS1_10collective13CollectiveMmaINS1_35MainloopSm100TmaUmmaWarpSpecializedILi4ELi2ELi4ENS5_IJNS4_1CILi2EEESB_NSA_ILi1EEEEEEEENS5_IJNSA_ILi128EEENSA_ILi256EEENSA_ILi64EEEEEENS_10tfloat32_tENS5_IJlSC_lEEESJ_SK_NS4_8TiledMMAINS4_8MMA_AtomIJNS4_23SM100_MMA_TF32_2x1SM_SSISJ_SJ_fLi128ELi256ELNS4_4UMMA5MajorE0ELSP_0ELNSO_7ScaleInE0ELSQ_0EEEEEENS4_6LayoutINS5_IJSC_SC_SC_EEENS5_IJNSA_ILi0EEESV_SV_EEEEENS5_IJNS4_10UnderscoreESY_SY_EEEEENS4_28SM100_TMA_2SM_LOAD_MULTICASTENS4_14ComposedLayoutINS4_7SwizzleILi3ELi4ELi3EEENS4_18smem_ptr_flag_bitsILi32EEENST_INS5_IJNSA_ILi8EEENSA_ILi32EEEEEENS5_IJS18_SC_EEEEEEEvNS4_8identityENS4_18SM100_TMA_2SM_LOADES1C_vS1D_EENS_8epilogue10collective18CollectiveEpilogueINS1G_23Sm100TmaWarpSpecializedILi4ELi2ELi16ELb1ELb0EEEJNS5_IJSH_SG_SH_EEENS5_IJNST_ISH_SC_EENST_INS5_IJNSA_ILi16EEESB_EEENS5_IJSC_SF_EEEEEEEESJ_SK_SJ_SK_NS1G_6fusion15FusionCallbacksIS1K_NS1S_17LinearCombinationISJ_fSJ_fLNS_15FloatRoundStyleE2EEES1L_S1R_JEEENS4_5SM1004TMEM4LOAD26SM100_TMEM_LOAD_32dp32b16xENS4_13SM90_TMA_LOADENS12_INS13_ILi2ELi4ELi3EEES16_NST_INS5_IJS17_S1N_EEENS5_IJS1N_SC_EEEEEEENS4_39AutoVectorizingCopyWithAssumedAlignmentILi128EEENS4_14SM90_TMA_STOREES27_S29_S29_EEEvvEEEEvNT_6ParamsE) ;  /* 0xffffff2802e87950 */ /* 0x000fea0003c3ffff */
        .weak           $__internal_1_$__cuda_sm10x_tcgen05_guardrail_trap_phase_invalid_during_alloc
        .type           $__internal_1_$__cuda_sm10x_tcgen05_guardrail_trap_phase_invalid_during_alloc,@function
        .size           $__internal_1_$__cuda_sm10x_tcgen05_guardrail_trap_phase_invalid_during_alloc,($__internal_2_$__cuda_sm10x_tcgen05_guardrail_trap_unallocated_columns_being_dealloced - $__internal_1_$__cuda_sm10x_tcgen05_guardrail_trap_phase_invalid_during_alloc)
$__internal_1_$__cuda_sm10x_tcgen05_guardrail_trap_phase_invalid_during_alloc:
[----:B------:R-:W-:Y:S05]  /*d460*/  BPT.TRAP 0x1 ;  /* 0x000000040000795c */ /* 0x000fea0000300000 */
[----:B------:R-:W-:-:S04]  /*d470*/  MOV R5, 0x0 ;  /* 0x0000000000057802 */ /* 0x000fc80000000f00 */
[----:B------:R-:W-:Y:S05]  /*d480*/  RET.REL.NODEC R4 `(_ZN7cutlass13device_kernelINS_4gemm6kernel13GemmUniversalIN4cute5tupleIJiiiiEEENS1_10collective13CollectiveMmaINS1_35MainloopSm100TmaUmmaWarpSpecializedILi4ELi2ELi4ENS5_IJNS4_1CILi2EEESB_NSA_ILi1EEEEEEEENS5_IJNSA_ILi128EEENSA_ILi256EEENSA_ILi64EEEEEENS_10tfloat32_tENS5_IJlSC_lEEESJ_SK_NS4_8TiledMMAINS4_8MMA_AtomIJNS4_23SM100_MMA_TF32_2x1SM_SSISJ_SJ_fLi128ELi256ELNS4_4UMMA5MajorE0ELSP_0ELNSO_7ScaleInE0ELSQ_0EEEEEENS4_6LayoutINS5_IJSC_SC_SC_EEENS5_IJNSA_ILi0EEESV_SV_EEEEENS5_IJNS4_10UnderscoreESY_SY_EEEEENS4_28SM100_TMA_2SM_LOAD_MULTICASTENS4_14ComposedLayoutINS4_7SwizzleILi3ELi4ELi3EEENS4_18smem_ptr_flag_bitsILi32EEENST_INS5_IJNSA_ILi8EEENSA_ILi32EEEEEENS5_IJS18_SC_EEEEEEEvNS4_8identityENS4_18SM100_TMA_2SM_LOADES1C_vS1D_EENS_8epilogue10collective18CollectiveEpilogueINS1G_23Sm100TmaWarpSpecializedILi4ELi2ELi16ELb1ELb0EEEJNS5_IJSH_SG_SH_EEENS5_IJNST_ISH_SC_EENST_INS5_IJNSA_ILi16EEESB_EEENS5_IJSC_SF_EEEEEEEESJ_SK_SJ_SK_NS1G_6fusion15FusionCallbacksIS1K_NS1S_17LinearCombinationISJ_fSJ_fLNS_15FloatRoundStyleE2EEES1L_S1R_JEEENS4_5SM1004TMEM4LOAD26SM100_TMEM_LOAD_32dp32b16xENS4_13SM90_TMA_LOADENS12_INS13_ILi2ELi4ELi3EEES16_NST_INS5_IJS17_S1N_EEENS5_IJS1N_SC_EEEEEEENS4_39AutoVectorizingCopyWithAssumedAlignmentILi128EEENS4_14SM90_TMA_STOREES27_S29_S29_EEEvvEEEEvNT_6ParamsE) ;  /* 0xffffff2804dc7950 */ /* 0x000fea0003c3ffff */
        .weak           $__internal_2_$__cuda_sm10x_tcgen05_guardrail_trap_unallocated_columns_being_dealloced
        .type           $__internal_2_$__cuda_sm10x_tcgen05_guardrail_trap_unallocated_columns_being_dealloced,@function
        .size           $__internal_2_$__cuda_sm10x_tcgen05_guardrail_trap_unallocated_columns_being_dealloced,(.L_x_243 - $__internal_2_$__cuda_sm10x_tcgen05_guardrail_trap_unallocated_columns_being_dealloced)
$__internal_2_$__cuda_sm10x_tcgen05_guardrail_trap_unallocated_columns_being_dealloced:
[----:B------:R-:W-:Y:S05]  /*d490*/  BPT.TRAP 0x1 ;  /* 0x000000040000795c */ /* 0x000fea0000300000 */
[----:B------:R-:W-:-:S04]  /*d4a0*/  HFMA2 R3, -RZ, RZ, 0, 0 ;  /* 0x00000000ff037431 */ /* 0x000fc800000001ff */
[----:B------:R-:W-:Y:S05]  /*d4b0*/  RET.REL.NODEC R2 `(_ZN7cutlass13device_kernelINS_4gemm6kernel13GemmUniversalIN4cute5tupleIJiiiiEEENS1_10collective13CollectiveMmaINS1_35MainloopSm100TmaUmmaWarpSpecializedILi4ELi2ELi4ENS5_IJNS4_1CILi2EEESB_NSA_ILi1EEEEEEEENS5_IJNSA_ILi128EEENSA_ILi256EEENSA_ILi64EEEEEENS_10tfloat32_tENS5_IJlSC_lEEESJ_SK_NS4_8TiledMMAINS4_8MMA_AtomIJNS4_23SM100_MMA_TF32_2x1SM_SSISJ_SJ_fLi128ELi256ELNS4_4UMMA5MajorE0ELSP_0ELNSO_7ScaleInE0ELSQ_0EEEEEENS4_6LayoutINS5_IJSC_SC_SC_EEENS5_IJNSA_ILi0EEESV_SV_EEEEENS5_IJNS4_10UnderscoreESY_SY_EEEEENS4_28SM100_TMA_2SM_LOAD_MULTICASTENS4_14ComposedLayoutINS4_7SwizzleILi3ELi4ELi3EEENS4_18smem_ptr_flag_bitsILi32EEENST_INS5_IJNSA_ILi8EEENSA_ILi32EEEEEENS5_IJS18_SC_EEEEEEEvNS4_8identityENS4_18SM100_TMA_2SM_LOADES1C_vS1D_EENS_8epilogue10collective18CollectiveEpilogueINS1G_23Sm100TmaWarpSpecializedILi4ELi2ELi16ELb1ELb0EEEJNS5_IJSH_SG_SH_EEENS5_IJNST_ISH_SC_EENST_INS5_IJNSA_ILi16EEESB_EEENS5_IJSC_SF_EEEEEEEESJ_SK_SJ_SK_NS1G_6fusion15FusionCallbacksIS1K_NS1S_17LinearCombinationISJ_fSJ_fLNS_15FloatRoundStyleE2EEES1L_S1R_JEEENS4_5SM1004TMEM4LOAD26SM100_TMEM_LOAD_32dp32b16xENS4_13SM90_TMA_LOADENS12_INS13_ILi2ELi4ELi3EEES16_NST_INS5_IJS17_S1N_EEENS5_IJS1N_SC_EEEEEEENS4_39AutoVectorizingCopyWithAssumedAlignmentILi128EEENS4_14SM90_TMA_STOREES27_S29_S29_EEEvvEEEEvNT_6ParamsE) ;  /* 0xffffff2802d07950 */ /* 0x000fea0003c3ffff */
.L_x_242:
[----:B------:R-:W-:-:S00]  /*d4c0*/  BRA `(.L_x_242) ;  /* 0xfffffffc00fc7947 */ /* 0x000fc0000383ffff */
[----:B------:R-:W-:-:S00]  /*d4d0*/  NOP ;  /* 0x0000000000007918 */ /* 0x000fc00000000000 */
        /* <DEDUP_REMOVED lines=10> */
.L_x_243:


//--------------------- .nv.global.init           --------------------------
	.section	.nv.global.init,"aw",@progbits
.nv.global.init:
	.type		$str$27,@object
	.size		$str$27,($str$28 - $str$27)
$str$27:
        /*0000*/ 	.byte	0x28, 0x61, 0x64, 0x64, 0x72, 0x65, 0x73, 0x73, 0x20, 0x26, 0x20, 0x6d, 0x61, 0x73, 0x6b, 0x29
        /*0010*/ 	.byte	0x20, 0x3d, 0x3d, 0x20, 0x30, 0x00
	.type		$str$28,@object
	.size		$str$28,($str$26 - $str$28)
$str$28:
        /*0016*/ 	.byte	0x2f, 0x74, 0x6d, 0x70, 0x2f, 0x63, 0x75, 0x74, 0x6c, 0x61, 0x73, 0x73, 0x5f, 0x73, 0x77, 0x65
        /*0026*/ 	.byte	0x65, 0x70, 0x5f, 0x73, 0x72, 0x63, 0x2f, 0x69, 0x6e, 0x63, 0x6c, 0x75, 0x64, 0x65, 0x2f, 0x63
        /*0036*/ 	.byte	0x75, 0x74, 0x65, 0x2f, 0x70, 0x6f, 0x69, 0x6e, 0x74, 0x65, 0x72, 0x5f, 0x66, 0x6c, 0x61, 0x67
        /*0046*/ 	.byte	0x67, 0x65, 0x64, 0x2e, 0x68, 0x70, 0x70, 0x00
	.type		$str$26,@object
	.size		$str$26,($str$25 - $str$26)
$str$26:
        /*004e*/ 	.byte	0x2f, 0x74, 0x6d, 0x70, 0x2f, 0x63, 0x75, 0x74, 0x6c, 0x61, 0x73, 0x73, 0x5f, 0x73, 0x77, 0x65
        /*005e*/ 	.byte	0x65, 0x70, 0x5f, 0x73, 0x72, 0x63, 0x2f, 0x69, 0x6e, 0x63, 0x6c, 0x75, 0x64, 0x65, 0x2f, 0x63
        /*006e*/ 	.byte	0x75, 0x74, 0x65, 0x2f, 0x61, 0x74, 0x6f, 0x6d, 0x2f, 0x63, 0x6f, 0x70, 0x79, 0x5f, 0x74, 0x72
        /*007e*/ 	.byte	0x61, 0x69, 0x74, 0x73, 0x5f, 0x73, 0x6d, 0x31, 0x30, 0x30, 0x2e, 0x68, 0x70, 0x70, 0x00
	.type		$str$25,@object
	.size		$str$25,(__unnamed_1 - $str$25)
$str$25:
        /*008d*/ 	.byte	0x28, 0x28, 0x75, 0x69, 0x6e, 0x74, 0x33, 0x32, 0x5f, 0x74, 0x28, 0x74, 0x68, 0x72, 0x65, 0x61
        /*009d*/ 	.byte	0x64, 0x49, 0x64, 0x78, 0x2e, 0x78, 0x29, 0x20, 0x2f, 0x20, 0x33, 0x32, 0x29, 0x20, 0x25, 0x20
        /*00ad*/ 	.byte	0x34, 0x29, 0x20, 0x3d, 0x3d, 0x20, 0x28, 0x28, 0x28, 0x74, 0x6d, 0x65, 0x6d, 0x5f, 0x61, 0x64
        /*00bd*/ 	.byte	0x64, 0x72, 0x20, 0x3e, 0x3e, 0x20, 0x31, 0x36, 0x29, 0x20, 0x2f, 0x20, 0x33, 0x32, 0x29, 0x20
        /*00cd*/ 	.byte	0x25, 0x20, 0x34, 0x29, 0x00
	.type		__unnamed_1,@object
	.size		__unnamed_1,(__unnamed_2 - __unnamed_1)
__unnamed_1:
        /*00d2*/ 	.byte	0x61, 0x75, 0x74, 0x6f, 0x20, 0x63, 0x75, 0x74, 0x65, 0x3a, 0x3a, 0x61, 0x73, 0x5f, 0x70, 0x6f
        /* <DEDUP_REMOVED lines=24> */
        /*0262*/ 	.byte	0x43, 0x3c, 0x32, 0x30, 0x34, 0x38, 0x3e, 0x3e, 0x3e, 0x3e, 0x5d, 0x00
	.type		__unnamed_2,@object
	.size		__unnamed_2,(.L_2 - __unnamed_2)
__unnamed_2:
        /* <DEDUP_REMOVED lines=42> */
        /*050e*/ 	.byte	0x3e, 0x5d, 0x00
.L_2:


//--------------------- .nv.shared._ZN7cutlass13device_kernelINS_4gemm6kernel13GemmUniversalIN4cute5tupleIJiiiiEEENS1_10collective13CollectiveMmaINS1_35MainloopSm100TmaUmmaWarpSpecializedILi4ELi2ELi4ENS5_IJNS4_1CILi2EEESB_NSA_ILi1EEEEEEEENS5_IJNSA_ILi128EEENSA_ILi256EEENSA_ILi64EEEEEENS_10tfloat32_tENS5_IJlSC_lEEESJ_SK_NS4_8TiledMMAINS4_8MMA_AtomIJNS4_23SM100_MMA_TF32_2x1SM_SSISJ_SJ_fLi128ELi256ELNS4_4UMMA5MajorE0ELSP_0ELNSO_7ScaleInE0ELSQ_0EEEEEENS4_6LayoutINS5_IJSC_SC_SC_EEENS5_IJNSA_ILi0EEESV_SV_EEEEENS5_IJNS4_10UnderscoreESY_SY_EEEEENS4_28SM100_TMA_2SM_LOAD_MULTICASTENS4_14ComposedLayoutINS4_7SwizzleILi3ELi4ELi3EEENS4_18smem_ptr_flag_bitsILi32EEENST_INS5_IJNSA_ILi8EEENSA_ILi32EEEEEENS5_IJS18_SC_EEEEEEEvNS4_8identityENS4_18SM100_TMA_2SM_LOADES1C_vS1D_EENS_8epilogue10collective18CollectiveEpilogueINS1G_23Sm100TmaWarpSpecializedILi4ELi2ELi16ELb1ELb0EEEJNS5_IJSH_SG_SH_EEENS5_IJNST_ISH_SC_EENST_INS5_IJNSA_ILi16EEESB_EEENS5_IJSC_SF_EEEEEEEESJ_SK_SJ_SK_NS1G_6fusion15FusionCallbacksIS1K_NS1S_17LinearCombinationISJ_fSJ_fLNS_15FloatRoundStyleE2EEES1L_S1R_JEEENS4_5SM1004TMEM4LOAD26SM100_TMEM_LOAD_32dp32b16xENS4_13SM90_TMA_LOADENS12_INS13_ILi2ELi4ELi3EEES16_NST_INS5_IJS17_S1N_EEENS5_IJS1N_SC_EEEEEEENS4_39AutoVectorizingCopyWithAssumedAlignmentILi128EEENS4_14SM90_TMA_STOREES27_S29_S29_EEEvvEEEEvNT_6ParamsE --------------------------
	.section	.nv.shared._ZN7cutlass13device_kernelINS_4gemm6kernel13GemmUniversalIN4cute5tupleIJiiiiEEENS1_10collective13CollectiveMmaINS1_35MainloopSm100TmaUmmaWarpSpecializedILi4ELi2ELi4ENS5_IJNS4_1CILi2EEESB_NSA_ILi1EEEEEEEENS5_IJNSA_ILi128EEENSA_ILi256EEENSA_ILi64EEEEEENS_10tfloat32_tENS5_IJlSC_lEEESJ_SK_NS4_8TiledMMAINS4_8MMA_AtomIJNS4_23SM100_MMA_TF32_2x1SM_SSISJ_SJ_fLi128ELi256ELNS4_4UMMA5MajorE0ELSP_0ELNSO_7ScaleInE0ELSQ_0EEEEEENS4_6LayoutINS5_IJSC_SC_SC_EEENS5_IJNSA_ILi0EEESV_SV_EEEEENS5_IJNS4_10UnderscoreESY_SY_EEEEENS4_28SM100_TMA_2SM_LOAD_MULTICASTENS4_14ComposedLayoutINS4_7SwizzleILi3ELi4ELi3EEENS4_18smem_ptr_flag_bitsILi32EEENST_INS5_IJNSA_ILi8EEENSA_ILi32EEEEEENS5_IJS18_SC_EEEEEEEvNS4_8identityENS4_18SM100_TMA_2SM_LOADES1C_vS1D_EENS_8epilogue10collective18CollectiveEpilogueINS1G_23Sm100TmaWarpSpecializedILi4ELi2ELi16ELb1ELb0EEEJNS5_IJSH_SG_SH_EEENS5_IJNST_ISH_SC_EENST_INS5_IJNSA_ILi16EEESB_EEENS5_IJSC_SF_EEEEEEEESJ_SK_SJ_SK_NS1G_6fusion15FusionCallbacksIS1K_NS1S_17LinearCombinationISJ_fSJ_fLNS_15FloatRoundStyleE2EEES1L_S1R_JEEENS4_5SM1004TMEM4LOAD26SM100_TMEM_LOAD_32dp32b16xENS4_13SM90_TMA_LOADENS12_INS13_ILi2ELi4ELi3EEES16_NST_INS5_IJS17_S1N_EEENS5_IJS1N_SC_EEEEEEENS4_39AutoVectorizingCopyWithAssumedAlignmentILi128EEENS4_14SM90_TMA_STOREES27_S29_S29_EEEvvEEEEvNT_6ParamsE,"aw",@nobits
	.sectionflags	@""
	.align	16
	.zero		1024


//--------------------- .nv.shared.reserved.0     --------------------------
	.section	.nv.shared.reserved.0,"aw",@nobits
	.weak		__nv_reservedSMEM_offset_0_alias
	.size		__nv_reservedSMEM_offset_0_alias, 0, 64
	.other		__nv_reservedSMEM_offset_0_alias,@"STO_CUDA_RESERVED_SHARED STV_DEFAULT"
__nv_reservedSMEM_offset_0_alias:
	.zero		0
.nv.shared.reserved.0:
	.zero		64
	.weak		__nv_reservedSMEM_tcgen05_partition
	.type		__nv_reservedSMEM_tcgen05_partition,@object
	.size		__nv_reservedSMEM_tcgen05_partition,(.L_0 - __nv_reservedSMEM_tcgen05_partition)
__nv_reservedSMEM_tcgen05_partition:
	.zero		32
.L_0:


//--------------------- .nv.global                --------------------------
	.section	.nv.global,"aw",@nobits
.nv.global:
	.type		_ZN40_INTERNAL_80ac4886_4_k_cu_80d485ab_100804cute1_E,@object
	.size		_ZN40_INTERNAL_80ac4886_4_k_cu_80d485ab_100804cute1_E,(_ZN40_INTERNAL_80ac4886_4_k_cu_80d485ab_100804cuda3std3__45__cpo6cbeginE - _ZN40_INTERNAL_80ac4886_4_k_cu_80d485ab_100804cute1_E)
_ZN40_INTERNAL_80ac4886_4_k_cu_80d485ab_100804cute1_E:
	.zero		1
	.type		_ZN40_INTERNAL_80ac4886_4_k_cu_80d485ab_100804cuda3std3__45__cpo6cbeginE,@object
	.size		_ZN40_INTERNAL_80ac4886_4_k_cu_80d485ab_100804cuda3std3__45__cpo6cbeginE,(_ZN40_INTERNAL_80ac4886_4_k_cu_80d485ab_100804cuda3std3__48in_placeE - _ZN40_INTERNAL_80ac4886_4_k_cu_80d485ab_100804cuda3std3__45__cpo6cbeginE)
_ZN40_INTERNAL_80ac4886_4_k_cu_80d485ab_100804cuda3std3__45__cpo6cbeginE:
	.zero		1
	.type		_ZN40_INTERNAL_80ac4886_4_k_cu_80d485ab_100804cuda3std3__48in_placeE,@object
	.size		_ZN40_INTERNAL_80ac4886_4_k_cu_80d485ab_100804cuda3std3__48in_placeE,(_ZN40_INTERNAL_80ac4886_4_k_cu_80d485ab_100804cuda3std6ranges3__45__cpo9iter_moveE - _ZN40_INTERNAL_80ac4886_4_k_cu_80d485ab_100804cuda3std3__48in_placeE)
_ZN40_INTERNAL_80ac4886_4_k_cu_80d485ab_100804cuda3std3__48in_placeE:
	.zero		1
	.type		_ZN40_INTERNAL_80ac4886_4_k_cu_80d485ab_100804cuda3std6ranges3__45__cpo9iter_moveE,@object
	.size		_ZN40_INTERNAL_80ac4886_4_k_cu_80d485ab_100804cuda3std6ranges3__45__cpo9iter_moveE,(_ZN40_INTERNAL_80ac4886_4_k_cu_80d485ab_100804cuda3std3__45__cpo5beginE - _ZN40_INTERNAL_80ac4886_4_k_cu_80d485ab_100804cuda3std6ranges3__45__cpo9iter_moveE)
_ZN40_INTERNAL_80ac4886_4_k_cu_80d485ab_100804cuda3std6ranges3__45__cpo9iter_moveE:
	.zero		1
	.type		_ZN40_INTERNAL_80ac4886_4_k_cu_80d485ab_100804cuda3std3__45__cpo5beginE,@object
	.size		_ZN40_INTERNAL_80ac4886_4_k_cu_80d485ab_100804cuda3std3__45__cpo5beginE,(_ZN40_INTERNAL_80ac4886_4_k_cu_80d485ab_100804cuda3std3__442_GLOBAL__N__80ac4886_4_k_cu_80d485ab_100806ignoreE - _ZN40_INTERNAL_80ac4886_4_k_cu_80d485ab_100804cuda3std3__45__cpo5beginE)
_ZN40_INTERNAL_80ac4886_4_k_cu_80d485ab_100804cuda3std3__45__cpo5beginE:
	.zero		1
	.type		_ZN40_INTERNAL_80ac4886_4_k_cu_80d485ab_100804cuda3std3__442_GLOBAL__N__80ac4886_4_k_cu_80d485ab_100806ignoreE,@object
	.size		_ZN40_INTERNAL_80ac4886_4_k_cu_80d485ab_100804cuda3std3__442_GLOBAL__N__80ac4886_4_k_cu_80d485ab_100806ignoreE,(_ZN40_INTERNAL_80ac4886_4_k_cu_80d485ab_100804cute7productE - _ZN40_INTERNAL_80ac4886_4_k_cu_80d485ab_100804cuda3std3__442_GLOBAL__N__80ac4886_4_k_cu_80d485ab_100806ignoreE)
_ZN40_INTERNAL_80ac4886_4_k_cu_80d485ab_100804cuda3std3__442_GLOBAL__N__80ac4886_4_k_cu_80d485ab_100806ignoreE:
	.zero		1
	.type		_ZN40_INTERNAL_80ac4886_4_k_cu_80d485ab_100804cute7productE,@object
	.size		_ZN40_INTERNAL_80ac4886_4_k_cu_80d485ab_100804cute7productE,(_ZN40_INTERNAL_80ac4886_4_k_cu_80d485ab_100804cuda3std3__45__cpo3endE - _ZN40_INTERNAL_80ac4886_4_k_cu_80d485ab_100804cute7productE)
_ZN40_INTERNAL_80ac4886_4_k_cu_80d485ab_100804cute7productE:
	.zero		1
	.type		_ZN40_INTERNAL_80ac4886_4_k_cu_80d485ab_100804cuda3std3__45__cpo3endE,@object
	.size		_ZN40_INTERNAL_80ac4886_4_k_cu_80d485ab_100804cuda3std3__45__cpo3endE,(_ZN40_INTERNAL_80ac4886_4_k_cu_80d485ab_100804cuda3std3__419piecewise_constructE - _ZN40_INTERNAL_80ac4886_4_k_cu_80d485ab_100804cuda3std3__45__cpo3endE)
_ZN40_INTERNAL_80ac4886_4_k_cu_80d485ab_100804cuda3std3__45__cpo3endE:
	.zero		1
	.type		_ZN40_INTERNAL_80ac4886_4_k_cu_80d485ab_100804cuda3std3__419piecewise_constructE,@object
	.size		_ZN40_INTERNAL_80ac4886_4_k_cu_80d485ab_100804cuda3std3__419piecewise_constructE,(_ZN40_INTERNAL_80ac4886_4_k_cu_80d485ab_100804cuda3std3__45__cpo4cendE - _ZN40_INTERNAL_80ac4886_4_k_cu_80d485ab_100804cuda3std3__419piecewise_constructE)
_ZN40_INTERNAL_80ac4886_4_k_cu_80d485ab_100804cuda3std3__419piecewise_constructE:
	.zero		1
	.type		_ZN40_INTERNAL_80ac4886_4_k_cu_80d485ab_100804cuda3std3__45__cpo4cendE,@object
	.size		_ZN40_INTERNAL_80ac4886_4_k_cu_80d485ab_100804cuda3std3__45__cpo4cendE,(_ZN40_INTERNAL_80ac4886_4_k_cu_80d485ab_100804cuda3std6ranges3__45__cpo4swapE - _ZN40_INTERNAL_80ac4886_4_k_cu_80d485ab_100804cuda3std3__45__cpo4cendE)
_ZN40_INTERNAL_80ac4886_4_k_cu_80d485ab_100804cuda3std3__45__cpo4cendE:
	.zero		1
	.type		_ZN40_INTERNAL_80ac4886_4_k_cu_80d485ab_100804cuda3std6ranges3__45__cpo4swapE,@object
	.size		_ZN40_INTERNAL_80ac4886_4_k_cu_80d485ab_100804cuda3std6ranges3__45__cpo4swapE,(.L_10 - _ZN40_INTERNAL_80ac4886_4_k_cu_80d485ab_100804cuda3std6ranges3__45__cpo4swapE)
_ZN40_INTERNAL_80ac4886_4_k_cu_80d485ab_100804cuda3std6ranges3__45__cpo4swapE:
	.zero		1
.L_10:


//--------------------- .nv.constant0._ZN7cutlass13device_kernelINS_4gemm6kernel13GemmUniversalIN4cute5tupleIJiiiiEEENS1_10collective13CollectiveMmaINS1_35MainloopSm100TmaUmmaWarpSpecializedILi4ELi2ELi4ENS5_IJNS4_1CILi2EEESB_NSA_ILi1EEEEEEEENS5_IJNSA_ILi128EEENSA_ILi256EEENSA_ILi64EEEEEENS_10tfloat32_tENS5_IJlSC_lEEESJ_SK_NS4_8TiledMMAINS4_8MMA_AtomIJNS4_23SM100_MMA_TF32_2x1SM_SSISJ_SJ_fLi128ELi256ELNS4_4UMMA5MajorE0ELSP_0ELNSO_7ScaleInE0ELSQ_0EEEEEENS4_6LayoutINS5_IJSC_SC_SC_EEENS5_IJNSA_ILi0EEESV_SV_EEEEENS5_IJNS4_10UnderscoreESY_SY_EEEEENS4_28SM100_TMA_2SM_LOAD_MULTICASTENS4_14ComposedLayoutINS4_7SwizzleILi3ELi4ELi3EEENS4_18smem_ptr_flag_bitsILi32EEENST_INS5_IJNSA_ILi8EEENSA_ILi32EEEEEENS5_IJS18_SC_EEEEEEEvNS4_8identityENS4_18SM100_TMA_2SM_LOADES1C_vS1D_EENS_8epilogue10collective18CollectiveEpilogueINS1G_23Sm100TmaWarpSpecializedILi4ELi2ELi16ELb1ELb0EEEJNS5_IJSH_SG_SH_EEENS5_IJNST_ISH_SC_EENST_INS5_IJNSA_ILi16EEESB_EEENS5_IJSC_SF_EEEEEEEESJ_SK_SJ_SK_NS1G_6fusion15FusionCallbacksIS1K_NS1S_17LinearCombinationISJ_fSJ_fLNS_15FloatRoundStyleE2EEES1L_S1R_JEEENS4_5SM1004TMEM4LOAD26SM100_TMEM_LOAD_32dp32b16xENS4_13SM90_TMA_LOADENS12_INS13_ILi2ELi4ELi3EEES16_NST_INS5_IJS17_S1N_EEENS5_IJS1N_SC_EEEEEEENS4_39AutoVectorizingCopyWithAssumedAlignmentILi128EEENS4_14SM90_TMA_STOREES27_S29_S29_EEEvvEEEEvNT_6ParamsE --------------------------
	.section	.nv.constant0._ZN7cutlass13device_kernelINS_4gemm6kernel13GemmUniversalIN4cute5tupleIJiiiiEEENS1_10collective13CollectiveMmaINS1_35MainloopSm100TmaUmmaWarpSpecializedILi4ELi2ELi4ENS5_IJNS4_1CILi2EEESB_NSA_ILi1EEEEEEEENS5_IJNSA_ILi128EEENSA_ILi256EEENSA_ILi64EEEEEENS_10tfloat32_tENS5_IJlSC_lEEESJ_SK_NS4_8TiledMMAINS4_8MMA_AtomIJNS4_23SM100_MMA_TF32_2x1SM_SSISJ_SJ_fLi128ELi256ELNS4_4UMMA5MajorE0ELSP_0ELNSO_7ScaleInE0ELSQ_0EEEEEENS4_6LayoutINS5_IJSC_SC_SC_EEENS5_IJNSA_ILi0EEESV_SV_EEEEENS5_IJNS4_10UnderscoreESY_SY_EEEEENS4_28SM100_TMA_2SM_LOAD_MULTICASTENS4_14ComposedLayoutINS4_7SwizzleILi3ELi4ELi3EEENS4_18smem_ptr_flag_bitsILi32EEENST_INS5_IJNSA_ILi8EEENSA_ILi32EEEEEENS5_IJS18_SC_EEEEEEEvNS4_8identityENS4_18SM100_TMA_2SM_LOADES1C_vS1D_EENS_8epilogue10collective18CollectiveEpilogueINS1G_23Sm100TmaWarpSpecializedILi4ELi2ELi16ELb1ELb0EEEJNS5_IJSH_SG_SH_EEENS5_IJNST_ISH_SC_EENST_INS5_IJNSA_ILi16EEESB_EEENS5_IJSC_SF_EEEEEEEESJ_SK_SJ_SK_NS1G_6fusion15FusionCallbacksIS1K_NS1S_17LinearCombinationISJ_fSJ_fLNS_15FloatRoundStyleE2EEES1L_S1R_JEEENS4_5SM1004TMEM4LOAD26SM100_TMEM_LOAD_32dp32b16xENS4_13SM90_TMA_LOADENS12_INS13_ILi2ELi4ELi3EEES16_NST_INS5_IJS17_S1N_EEENS5_IJS1N_SC_EEEEEEENS4_39AutoVectorizingCopyWithAssumedAlignmentILi128EEENS4_14SM90_TMA_STOREES27_S29_S29_EEEvvEEEEvNT_6ParamsE,"a",@progbits
	.sectionflags	@""
	.align	4
.nv.constant0._ZN7cutlass13device_kernelINS_4gemm6kernel13GemmUniversalIN4cute5tupleIJiiiiEEENS1_10collective13CollectiveMmaINS1_35MainloopSm100TmaUmmaWarpSpecializedILi4ELi2ELi4ENS5_IJNS4_1CILi2EEESB_NSA_ILi1EEEEEEEENS5_IJNSA_ILi128EEENSA_ILi256EEENSA_ILi64EEEEEENS_10tfloat32_tENS5_IJlSC_lEEESJ_SK_NS4_8TiledMMAINS4_8MMA_AtomIJNS4_23SM100_MMA_TF32_2x1SM_SSISJ_SJ_fLi128ELi256ELNS4_4UMMA5MajorE0ELSP_0ELNSO_7ScaleInE0ELSQ_0EEEEEENS4_6LayoutINS5_IJSC_SC_SC_EEENS5_IJNSA_ILi0EEESV_SV_EEEEENS5_IJNS4_10UnderscoreESY_SY_EEEEENS4_28SM100_TMA_2SM_LOAD_MULTICASTENS4_14ComposedLayoutINS4_7SwizzleILi3ELi4ELi3EEENS4_18smem_ptr_flag_bitsILi32EEENST_INS5_IJNSA_ILi8EEENSA_ILi32EEEEEENS5_IJS18_SC_EEEEEEEvNS4_8identityENS4_18SM100_TMA_2SM_LOADES1C_vS1D_EENS_8epilogue10collective18CollectiveEpilogueINS1G_23Sm100TmaWarpSpecializedILi4ELi2ELi16ELb1ELb0EEEJNS5_IJSH_SG_SH_EEENS5_IJNST_ISH_SC_EENST_INS5_IJNSA_ILi16EEESB_EEENS5_IJSC_SF_EEEEEEEESJ_SK_SJ_SK_NS1G_6fusion15FusionCallbacksIS1K_NS1S_17LinearCombinationISJ_fSJ_fLNS_15FloatRoundStyleE2EEES1L_S1R_JEEENS4_5SM1004TMEM4LOAD26SM100_TMEM_LOAD_32dp32b16xENS4_13SM90_TMA_LOADENS12_INS13_ILi2ELi4ELi3EEES16_NST_INS5_IJS17_S1N_EEENS5_IJS1N_SC_EEEEEEENS4_39AutoVectorizingCopyWithAssumedAlignmentILi128EEENS4_14SM90_TMA_STOREES27_S29_S29_EEEvvEEEEvNT_6ParamsE:
	.zero		2944


//--------------------- SYMBOLS --------------------------

	.type		.nv.reservedSmem.offset0,@object
	.size		.nv.reservedSmem.offset0,0x4
	.type		.nv.reservedSmem.cap,@object
	.size		.nv.reservedSmem.cap,0x4
	.type		__assertfail,@function
